	.target	sm_90a

	.elftype	@"ET_EXEC"


//--------------------- .note.nv.tkinfo           --------------------------
	.section	.note.nv.tkinfo,"",@"SHT_NOTE"
	.sectionflags	@"SHF_NOTE_NV_TKINFO"
	.tkinfo
        /*0018*/ 	.word	0x00000002
        /*0030*/ 	.string	""
        /*0030*/ 	.string	"ptxas"
        /*0030*/ 	.string	"Cuda compilation tools, release 13.0, V13.0.88"
        /*0030*/ 	.string	"Build cuda_13.0.r13.0/compiler.36424714_0"
        /*0030*/ 	.string	"-v  -suppress-debug-info  -lineinfo  -arch sm_90a "



//--------------------- .note.nv.cuinfo           --------------------------
	.section	.note.nv.cuinfo,"",@"SHT_NOTE"
	.sectionflags	@"SHF_NOTE_NV_CUINFO"
        /*0018*/ 	.short	0x0002
        /*001a*/ 	.short	0x005a
        /*001c*/ 	.short	0x0082
	.zero		2


//--------------------- .nv.info                  --------------------------
	.section	.nv.info,"",@"SHT_CUDA_INFO"
	.align	4


	//----- nvinfo : EIATTR_REGCOUNT
	.align		4
        /*0000*/ 	.byte	0x04, 0x2f
        /*0002*/ 	.short	(.L_1 - .L_0)
	.align		4
.L_0:
        /*0004*/ 	.word	index@(gluon_wgmma)
        /*0008*/ 	.word	0x000000ff


	//----- nvinfo : EIATTR_FRAME_SIZE
	.align		4
.L_1:
        /*000c*/ 	.byte	0x04, 0x11
        /*000e*/ 	.short	(.L_3 - .L_2)
	.align		4
.L_2:
        /*0010*/ 	.word	index@(gluon_wgmma)
        /*0014*/ 	.word	0x00000ad0


	//----- nvinfo : EIATTR_MIN_STACK_SIZE
	.align		4
.L_3:
        /*0018*/ 	.byte	0x04, 0x12
        /*001a*/ 	.short	(.L_5 - .L_4)
	.align		4
.L_4:
        /*001c*/ 	.word	index@(gluon_wgmma)
        /*0020*/ 	.word	0x00000ad0
.L_5:


//--------------------- .nv.compat                --------------------------
	.section	.nv.compat,"",@"SHT_CUDA_COMPAT_INFO"
	.align	4
        /*0000*/ 	.byte	0x02, 0x09, 0x01, 0x00, 0x02, 0x02, 0x04, 0x00, 0x02, 0x05, 0x05, 0x00, 0x03, 0x07, 0x01, 0x01
        /*0010*/ 	.byte	0x02, 0x03, 0x03, 0x00, 0x02, 0x06, 0x01, 0x00, 0x04, 0x0b, 0x08, 0x00, 0x00, 0x00, 0x00, 0x00
        /*0020*/ 	.byte	0x00, 0x00, 0x00, 0x00


//--------------------- .nv.info.gluon_wgmma      --------------------------
	.section	.nv.info.gluon_wgmma,"",@"SHT_CUDA_INFO"
	.sectionflags	@""
	.align	4


	//----- nvinfo : EIATTR_CUDA_API_VERSION
	.align		4
        /*0000*/ 	.byte	0x04, 0x37
        /*0002*/ 	.short	(.L_7 - .L_6)
.L_6:
        /*0004*/ 	.word	0x00000082


	//----- nvinfo : EIATTR_KPARAM_INFO
	.align		4
.L_7:
        /*0008*/ 	.byte	0x04, 0x17
        /*000a*/ 	.short	(.L_9 - .L_8)
.L_8:
        /*000c*/ 	.word	0x00000000
        /*0010*/ 	.short	0x000a
        /*0012*/ 	.short	0x0048
        /*0014*/ 	.byte	0x00, 0xf4, 0x21, 0x00


	//----- nvinfo : EIATTR_KPARAM_INFO
	.align		4
.L_9:
        /*0018*/ 	.byte	0x04, 0x17
        /*001a*/ 	.short	(.L_11 - .L_10)
.L_10:
        /*001c*/ 	.word	0x00000000
        /*0020*/ 	.short	0x0009
        /*0022*/ 	.short	0x0040
        /*0024*/ 	.byte	0x00, 0xf4, 0x21, 0x00


	//----- nvinfo : EIATTR_KPARAM_INFO
	.align		4
.L_11:
        /*0028*/ 	.byte	0x04, 0x17
        /*002a*/ 	.short	(.L_13 - .L_12)
.L_12:
        /*002c*/ 	.word	0x00000000
        /*0030*/ 	.short	0x0008
        /*0032*/ 	.short	0x0038
        /*0034*/ 	.byte	0x00, 0xf0, 0x21, 0x00


	//----- nvinfo : EIATTR_KPARAM_INFO
	.align		4
.L_13:
        /*0038*/ 	.byte	0x04, 0x17
        /*003a*/ 	.short	(.L_15 - .L_14)
.L_14:
        /*003c*/ 	.word	0x00000000
        /*0040*/ 	.short	0x0007
        /*0042*/ 	.short	0x0030
        /*0044*/ 	.byte	0x00, 0xf0, 0x21, 0x00


	//----- nvinfo : EIATTR_KPARAM_INFO
	.align		4
.L_15:
        /*0048*/ 	.byte	0x04, 0x17
        /*004a*/ 	.short	(.L_17 - .L_16)
.L_16:
        /*004c*/ 	.word	0x00000000
        /*0050*/ 	.short	0x0006
        /*0052*/ 	.short	0x0028
        /*0054*/ 	.byte	0x00, 0xf0, 0x21, 0x00


	//----- nvinfo : EIATTR_KPARAM_INFO
	.align		4
.L_17:
        /*0058*/ 	.byte	0x04, 0x17
        /*005a*/ 	.short	(.L_19 - .L_18)
.L_18:
        /*005c*/ 	.word	0x00000000
        /*0060*/ 	.short	0x0005
        /*0062*/ 	.short	0x0020
        /*0064*/ 	.byte	0x00, 0xf0, 0x11, 0x00


	//----- nvinfo : EIATTR_KPARAM_INFO
	.align		4
.L_19:
        /*0068*/ 	.byte	0x04, 0x17
        /*006a*/ 	.short	(.L_21 - .L_20)
.L_20:
        /*006c*/ 	.word	0x00000000
        /*0070*/ 	.short	0x0004
        /*0072*/ 	.short	0x001c
        /*0074*/ 	.byte	0x00, 0xf0, 0x11, 0x00


	//----- nvinfo : EIATTR_KPARAM_INFO
	.align		4
.L_21:
        /*0078*/ 	.byte	0x04, 0x17
        /*007a*/ 	.short	(.L_23 - .L_22)
.L_22:
        /*007c*/ 	.word	0x00000000
        /*0080*/ 	.short	0x0003
        /*0082*/ 	.short	0x0018
        /*0084*/ 	.byte	0x00, 0xf0, 0x11, 0x00


	//----- nvinfo : EIATTR_KPARAM_INFO
	.align		4
.L_23:
        /*0088*/ 	.byte	0x04, 0x17
        /*008a*/ 	.short	(.L_25 - .L_24)
.L_24:
        /*008c*/ 	.word	0x00000000
        /*0090*/ 	.short	0x0002
        /*0092*/ 	.short	0x0010
        /*0094*/ 	.byte	0x00, 0xf4, 0x21, 0x00


	//----- nvinfo : EIATTR_KPARAM_INFO
	.align		4
.L_25:
        /*0098*/ 	.byte	0x04, 0x17
        /*009a*/ 	.short	(.L_27 - .L_26)
.L_26:
        /*009c*/ 	.word	0x00000000
        /*00a0*/ 	.short	0x0001
        /*00a2*/ 	.short	0x0008
        /*00a4*/ 	.byte	0x00, 0xf4, 0x21, 0x00


	//----- nvinfo : EIATTR_KPARAM_INFO
	.align		4
.L_27:
        /*00a8*/ 	.byte	0x04, 0x17
        /*00aa*/ 	.short	(.L_29 - .L_28)
.L_28:
        /*00ac*/ 	.word	0x00000000
        /*00b0*/ 	.short	0x0000
        /*00b2*/ 	.short	0x0000
        /*00b4*/ 	.byte	0x00, 0xf4, 0x21, 0x00


	//----- nvinfo : EIATTR_SPARSE_MMA_MASK
	.align		4
.L_29:
        /*00b8*/ 	.byte	0x03, 0x50
        /*00ba*/ 	.short	0x0000


	//----- nvinfo : EIATTR_MAXREG_COUNT
	.align		4
        /*00bc*/ 	.byte	0x03, 0x1b
        /*00be*/ 	.short	0x00ff


	//----- nvinfo : EIATTR_NUM_BARRIERS
	.align		4
        /*00c0*/ 	.byte	0x02, 0x4c
        /*00c2*/ 	.byte	0x01
	.zero		1


	//----- nvinfo : EIATTR_ANNOTATIONS
	.align		4
        /*00c4*/ 	.byte	0x04, 0x55
        /*00c6*/ 	.short	(.L_31 - .L_30)


	//   ....[0]....
.L_30:
        /*00c8*/ 	.word	0x00000001
        /*00cc*/ 	.byte	0x50, 0x11, 0x00, 0x00, 0x01, 0x00, 0x00, 0x00, 0xa0, 0x12, 0x00, 0x00, 0x01, 0x00, 0x00, 0x00
        /* <DEDUP_REMOVED lines=1040> */
        /*41dc*/ 	.byte	0x50, 0xbb, 0x00, 0x00, 0x01, 0x00, 0x00, 0x00, 0x60, 0xbb, 0x00, 0x00


	//----- nvinfo : EIATTR_MERCURY_ISA_VERSION
	.align		4
.L_31:
        /*41e8*/ 	.byte	0x03, 0x5f
        /*41ea*/ 	.short	0x0101


	//----- nvinfo : EIATTR_INT_WARP_WIDE_INSTR_OFFSETS
	.align		4
        /*41ec*/ 	.byte	0x04, 0x31
        /*41ee*/ 	.short	(.L_33 - .L_32)


	//   ....[0]....
.L_32:
        /*41f0*/ 	.word	0x000012d0


	//   ....[1]....
        /*41f4*/ 	.word	0x000012f0


	//   ....[2]....
        /*41f8*/ 	.word	0x000013b0


	//   ....[3]....
        /*41fc*/ 	.word	0x00004cc0


	//   ....[4]....
        /*4200*/ 	.word	0x00004cd0


	//----- nvinfo : EIATTR_COOP_GROUP_MASK_REGIDS
	.align		4
.L_33:
        /*4204*/ 	.byte	0x04, 0x29
        /*4206*/ 	.short	(.L_35 - .L_34)


	//   ....[0]....
.L_34:
        /*4208*/ 	.word	0xffffffff


	//   ....[1]....
        /*420c*/ 	.word	0xffffffff


	//   ....[2]....
        /*4210*/ 	.word	0xffffffff


	//----- nvinfo : EIATTR_COOP_GROUP_INSTR_OFFSETS
	.align		4
.L_35:
        /*4214*/ 	.byte	0x04, 0x28
        /*4216*/ 	.short	(.L_37 - .L_36)


	//   ....[0]....
.L_36:
        /*4218*/ 	.word	0x00000170


	//   ....[1]....
        /*421c*/ 	.word	0x00000730


	//   ....[2]....
        /*4220*/ 	.word	0x00000ce0


	//----- nvinfo : EIATTR_MBARRIER_INSTR_OFFSETS
	.align		4
.L_37:
        /*4224*/ 	.byte	0x04, 0x39
        /*4226*/ 	.short	(.L_39 - .L_38)


	//   ....[0]....
.L_38:
        /*4228*/ 	.word	0x00002de0
        /*422c*/ 	.word	0x000000ff
        /*4230*/ 	.word	0x00020000
        /*4234*/ 	.short	0x0100
        /*4236*/ 	.byte	0x28
	.zero		1


	//   ....[1]....
        /*4238*/ 	.word	0x00002f90
        /*423c*/ 	.word	0x000000ff
        /*4240*/ 	.word	0x00020008
        /*4244*/ 	.short	0x0100
        /*4246*/ 	.byte	0x28
	.zero		1


	//   ....[2]....
        /*4248*/ 	.word	0x00004df0
        /*424c*/ 	.word	0x000000ff
        /*4250*/ 	.word	0x00020000
        /*4254*/ 	.short	0x010a
        /*4256*/ 	.byte	0x1b
	.zero		1


	//   ....[3]....
        /*4258*/ 	.word	0x00008a20
        /*425c*/ 	.word	0x000000ff
        /*4260*/ 	.word	0x00020000
        /*4264*/ 	.short	0x0108
        /*4266*/ 	.byte	0x28
	.zero		1


	//   ....[4]....
        /*4268*/ 	.word	0x00008a80
        /*426c*/ 	.word	0x000000ff
        /*4270*/ 	.word	0x00020008
        /*4274*/ 	.short	0x0108
        /*4276*/ 	.byte	0x28
	.zero		1


	//   ....[5]....
        /*4278*/ 	.word	0x0000c080
        /*427c*/ 	.word	0x000000ff
        /*4280*/ 	.word	0x00020000
        /*4284*/ 	.short	0x010a
        /*4286*/ 	.byte	0x1b
	.zero		1


	//----- nvinfo : EIATTR_NUM_MBARRIERS
	.align		4
.L_39:
        /*4288*/ 	.byte	0x03, 0x38
        /*428a*/ 	.short	0x0002


	//----- nvinfo : EIATTR_EXIT_INSTR_OFFSETS
	.align		4
        /*428c*/ 	.byte	0x04, 0x1c
        /*428e*/ 	.short	(.L_41 - .L_40)


	//   ....[0]....
.L_40:
        /*4290*/ 	.word	0x0000c070


	//----- nvinfo : EIATTR_REQNTID
	.align		4
.L_41:
        /*4294*/ 	.byte	0x04, 0x10
        /*4296*/ 	.short	(.L_43 - .L_42)
.L_42:
        /*4298*/ 	.word	0x00000080
        /*429c*/ 	.word	0x00000001
        /*42a0*/ 	.word	0x00000001


	//----- nvinfo : EIATTR_CRS_STACK_SIZE
	.align		4
.L_43:
        /*42a4*/ 	.byte	0x04, 0x1e
        /*42a6*/ 	.short	(.L_45 - .L_44)
.L_44:
        /*42a8*/ 	.word	0x00000000


	//----- nvinfo : EIATTR_CBANK_PARAM_SIZE
	.align		4
.L_45:
        /*42ac*/ 	.byte	0x03, 0x19
        /*42ae*/ 	.short	0x0050


	//----- nvinfo : EIATTR_PARAM_CBANK
	.align		4
        /*42b0*/ 	.byte	0x04, 0x0a
        /*42b2*/ 	.short	(.L_47 - .L_46)
	.align		4
.L_46:
        /*42b4*/ 	.word	index@(.nv.constant0.gluon_wgmma)
        /*42b8*/ 	.short	0x0210
        /*42ba*/ 	.short	0x0050


	//----- nvinfo : EIATTR_SW_WAR
	.align		4
.L_47:
        /*42bc*/ 	.byte	0x04, 0x36
        /*42be*/ 	.short	(.L_49 - .L_48)
.L_48:
        /*42c0*/ 	.word	0x00000008
.L_49:


//--------------------- .nv.callgraph             --------------------------
	.section	.nv.callgraph,"",@"SHT_CUDA_CALLGRAPH"
	.align	4
	.sectionentsize	8
	.align		4
        /*0000*/ 	.word	0x00000000
	.align		4
        /*0004*/ 	.word	0xffffffff
	.align		4
        /*0008*/ 	.word	0x00000000
	.align		4
        /*000c*/ 	.word	0xfffffffe
	.align		4
        /*0010*/ 	.word	0x00000000
	.align		4
        /*0014*/ 	.word	0xfffffffd
	.align		4
        /*0018*/ 	.word	0x00000000
	.align		4
        /*001c*/ 	.word	0xfffffffc


//--------------------- .text.gluon_wgmma         --------------------------
	.section	.text.gluon_wgmma,"ax",@progbits
	.align	128
        .global         gluon_wgmma
        .type           gluon_wgmma,@function
        .size           gluon_wgmma,(.L_x_52 - gluon_wgmma)
        .other          gluon_wgmma,@"STO_CUDA_ENTRY STV_DEFAULT"
gluon_wgmma:
.text.gluon_wgmma:
[----:B------:R-:W1:Y:S01]  /*0000*/  LDC R1, c[0x0][0x28] ;  /* 0x00000a00ff017b82 */ /* 0x000e620000000800 */
[----:B------:R-:W2:Y:S07]  /*0010*/  S2R R3, SR_TID.X ;  /* 0x0000000000037919 */ /* 0x000eae0000002100 */
[----:B------:R-:W3:Y:S01]  /*0020*/  S2UR UR4, SR_CgaCtaId ;  /* 0x00000000000479c3 */ /* 0x000ee20000008800 */
[----:B------:R-:W-:Y:S01]  /*0030*/  UMOV UR40, 0x400 ;  /* 0x0000040000287882 */ /* 0x000fe20000000000 */
[----:B------:R-:W-:Y:S01]  /*0040*/  ULDC UR8, c[0x0][0xc] ;  /* 0x0000030000087ab9 */ /* 0x000fe20000000800 */
[----:B------:R-:W-:Y:S01]  /*0050*/  ULDC.64 UR12, c[0x0][0x250] ;  /* 0x00009400000c7ab9 */ /* 0x000fe20000000a00 */
[----:B------:R-:W-:Y:S01]  /*0060*/  UMOV UR15, URZ ;  /* 0x0000003f000f7c82 */ /* 0x000fe20008000000 */
[----:B------:R-:W-:Y:S01]  /*0070*/  BSSY B0, `(.L_x_0) ;  /* 0x000001f000007945 */ /* 0x000fe20003800000 */
[----:B-1----:R-:W-:-:S02]  /*0080*/  VIADD R1, R1, 0xfffff530 ;  /* 0xfffff53001017836 */ /* 0x002fc40000000000 */
[----:B------:R-:W1:Y:S08]  /*0090*/  LDC R6, c[0x0][0x228] ;  /* 0x00008a00ff067b82 */ /* 0x000e700000000800 */
[----:B------:R-:W4:Y:S08]  /*00a0*/  LDC R14, c[0x0][0x230] ;  /* 0x00008c00ff0e7b82 */ /* 0x000f300000000800 */
[----:B------:R-:W-:Y:S01]  /*00b0*/  S2UR UR5, SR_CTAID.Y ;  /* 0x00000000000579c3 */ /* 0x000fe20000002600 */
[----:B---3--:R-:W-:-:S03]  /*00c0*/  ULEA UR40, UR4, UR40, 0x18 ;  /* 0x0000002804287291 */ /* 0x008fc6000f8ec03f */
[----:B------:R-:W-:Y:S01]  /*00d0*/  ULDC UR4, c[0x0][0x10] ;  /* 0x0000040000047ab9 */ /* 0x000fe20000000800 */
[----:B--2---:R-:W-:-:S03]  /*00e0*/  LOP3.LUT R2, R3, 0x7f, RZ, 0xc0, !PT ;  /* 0x0000007f03027812 */ /* 0x004fc600078ec0ff */
[----:B------:R-:W2:Y:S01]  /*00f0*/  S2UR UR7, SR_CTAID.Z ;  /* 0x00000000000779c3 */ /* 0x000ea20000002700 */
[----:B-1----:R-:W-:Y:S01]  /*0100*/  VIADD R6, R6, 0xffffffff ;  /* 0xffffffff06067836 */ /* 0x002fe20000000000 */
[C---:B------:R-:W-:Y:S02]  /*0110*/  ISETP.GE.U32.AND P0, PT, R2.reuse, 0x20, PT ;  /* 0x000000200200780c */ /* 0x040fe40003f06070 */
[C---:B------:R-:W-:Y:S02]  /*0120*/  ISETP.NE.U32.AND P1, PT, R2.reuse, RZ, PT ;  /* 0x000000ff0200720c */ /* 0x040fe40003f25070 */
[----:B------:R-:W-:Y:S02]  /*0130*/  LEA R12, R2, UR40, 0x2 ;  /* 0x00000028020c7c11 */ /* 0x000fe4000f8e10ff */
[----:B------:R-:W1:Y:S01]  /*0140*/  S2UR UR6, SR_CTAID.X ;  /* 0x00000000000679c3 */ /* 0x000e620000002500 */
[----:B----4-:R-:W-:-:S06]  /*0150*/  VIADD R13, R14, 0xffffffff ;  /* 0xffffffff0e0d7836 */ /* 0x010fcc0000000000 */
[----:B------:R3:W-:Y:S01]  /*0160*/  @!P0 STS [R12], RZ ;  /* 0x000000ff0c008388 */ /* 0x0007e20000000800 */
[----:B------:R-:W-:-:S03]  /*0170*/  NOP ;  /* 0x0000000000007918 */ /* 0x000fc60000000000 */
[----:B------:R3:W-:Y:S01]  /*0180*/  @!P1 STS [UR40+0x24], R6 ;  /* 0x00002406ff009988 */ /* 0x0007e20008000828 */
[----:B--2---:R-:W-:-:S03]  /*0190*/  UIMAD UR4, UR7, UR4, UR5 ;  /* 0x00000004070472a4 */ /* 0x004fc6000f8e0205 */
[----:B------:R3:W-:Y:S01]  /*01a0*/  @!P1 STS [UR40+0x20], R13 ;  /* 0x0000200dff009988 */ /* 0x0007e20008000828 */
[----:B-1----:R-:W-:-:S04]  /*01b0*/  UIMAD UR4, UR4, UR8, UR6 ;  /* 0x00000008040472a4 */ /* 0x002fc8000f8e0206 */
[----:B------:R-:W-:-:S04]  /*01c0*/  UIMAD UR4, UR4, 0x180, URZ ;  /* 0x00000180040478a4 */ /* 0x000fc8000f8e023f */
[----:B------:R-:W-:-:S04]  /*01d0*/  UIADD3 UR8, UP0, UR4, UR12, URZ ;  /* 0x0000000c04087290 */ /* 0x000fc8000ff1e03f */
[----:B------:R-:W-:Y:S01]  /*01e0*/  ULEA.HI.X.SX32 UR9, UR4, UR13, 0x1, UP0 ;  /* 0x0000000d04097291 */ /* 0x000fe200080f0e3f */
[----:B---3--:R-:W-:Y:S11]  /*01f0*/  @P1 BRA `(.L_x_1) ;  /* 0x0000000000181947 */ /* 0x008ff60003800000 */
[----:B------:R-:W1:Y:S01]  /*0200*/  LDS R0, [UR40+0x8] ;  /* 0x00000828ff007984 */ /* 0x000e620008000800 */
[----:B------:R-:W2:Y:S01]  /*0210*/  LDC.64 R8, c[0x0][0x210] ;  /* 0x00008400ff087b82 */ /* 0x000ea20000000a00 */
[----:B------:R-:W-:Y:S02]  /*0220*/  IMAD.MOV.U32 R5, RZ, RZ, 0x70 ;  /* 0x00000070ff057424 */ /* 0x000fe400078e00ff */
[----:B--2---:R2:W-:Y:S03]  /*0230*/  STS.64 [UR40], R8 ;  /* 0x00000008ff007988 */ /* 0x0045e60008000a28 */
[----:B-1----:R-:W-:-:S05]  /*0240*/  LOP3.LUT R0, R0, 0x10, R5, 0xd8, !PT ;  /* 0x0000001000007812 */ /* 0x002fca00078ed805 */
[----:B------:R2:W-:Y:S02]  /*0250*/  STS [UR40+0x8], R0 ;  /* 0x00000800ff007988 */ /* 0x0005e40008000828 */
.L_x_1:
[----:B------:R-:W-:Y:S05]  /*0260*/  BSYNC B0 ;  /* 0x0000000000007941 */ /* 0x000fea0003800000 */
.L_x_0:
[----:B------:R-:W-:Y:S04]  /*0270*/  BSSY B0, `(.L_x_2) ;  /* 0x000000a000007945 */ /* 0x000fe80003800000 */
[----:B------:R-:W-:Y:S05]  /*0280*/  @P1 BRA `(.L_x_3) ;  /* 0x0000000000201947 */ /* 0x000fea0003800000 */
[----:B--2---:R-:W1:Y:S01]  /*0290*/  LDS R0, [UR40+0x34] ;  /* 0x00003428ff007984 */ /* 0x004e620008000800 */
[----:B------:R-:W-:Y:S02]  /*02a0*/  IMAD.MOV.U32 R5, RZ, RZ, 0x3f000000 ;  /* 0x3f000000ff057424 */ /* 0x000fe400078e00ff */
[----:B------:R-:W-:Y:S01]  /*02b0*/  @!P1 IMAD.MOV.U32 R4, RZ, RZ, 0xff ;  /* 0x000000ffff049424 */ /* 0x000fe200078e00ff */
[----:B------:R-:W2:Y:S02]  /*02c0*/  @!P1 LDS R7, [UR40+0x38] ;  /* 0x00003828ff079984 */ /* 0x000ea40008000800 */
[----:B-1----:R-:W-:Y:S02]  /*02d0*/  LOP3.LUT R0, R0, 0xff000000, R5, 0xb8, !PT ;  /* 0xff00000000007812 */ /* 0x002fe400078eb805 */
[----:B--2---:R-:W-:-:S03]  /*02e0*/  @!P1 LOP3.LUT R4, R7, 0xff, R4, 0xb8, !PT ;  /* 0x000000ff07049812 */ /* 0x004fc600078eb804 */
[----:B------:R1:W-:Y:S04]  /*02f0*/  STS [UR40+0x34], R0 ;  /* 0x00003400ff007988 */ /* 0x0003e80008000828 */
[----:B------:R1:W-:Y:S02]  /*0300*/  @!P1 STS [UR40+0x38], R4 ;  /* 0x00003804ff009988 */ /* 0x0003e40008000828 */
.L_x_3:
[----:B------:R-:W-:Y:S05]  /*0310*/  BSYNC B0 ;  /* 0x0000000000007941 */ /* 0x000fea0003800000 */
.L_x_2:
[----:B------:R-:W-:Y:S04]  /*0320*/  BSSY B0, `(.L_x_4) ;  /* 0x000000e000007945 */ /* 0x000fe80003800000 */
[----:B------:R-:W-:Y:S05]  /*0330*/  @P1 BRA `(.L_x_5) ;  /* 0x0000000000301947 */ /* 0x000fea0003800000 */
[----:B-1----:R-:W1:Y:S01]  /*0340*/  LDS R4, [UR40+0x34] ;  /* 0x00003428ff047984 */ /* 0x002e620008000800 */
[----:B------:R-:W3:Y:S03]  /*0350*/  LDC.64 R10, c[0x0][0x238] ;  /* 0x00008e00ff0a7b82 */ /* 0x000ee60000000a00 */
[----:B--2---:R-:W2:Y:S01]  /*0360*/  LDS R0, [UR40+0x1c] ;  /* 0x00001c28ff007984 */ /* 0x004ea20008000800 */
[C---:B---3--:R-:W-:Y:S01]  /*0370*/  SHF.L.U64.HI R8, R10.reuse, 0x1, R11 ;  /* 0x000000010a087819 */ /* 0x048fe2000001020b */
[----:B------:R-:W-:-:S03]  /*0380*/  IMAD.SHL.U32 R5, R10, 0x2, RZ ;  /* 0x000000020a057824 */ /* 0x000fc600078e00ff */
[--C-:B------:R-:W-:Y:S02]  /*0390*/  SHF.R.U32.HI R7, RZ, 0x4, R8.reuse ;  /* 0x00000004ff077819 */ /* 0x100fe40000011608 */
[----:B------:R-:W-:-:S05]  /*03a0*/  SHF.R.U64 R5, R5, 0x4, R8 ;  /* 0x0000000405057819 */ /* 0x000fca0000001208 */
[----:B------:R3:W-:Y:S01]  /*03b0*/  STS [UR40+0xc], R5 ;  /* 0x00000c05ff007988 */ /* 0x0007e20008000828 */
[----:B-1----:R-:W-:Y:S02]  /*03c0*/  LOP3.LUT R4, R4, 0x7, RZ, 0xb8, !PT ;  /* 0x0000000704047812 */ /* 0x002fe400078eb8ff */
[----:B--2---:R-:W-:-:S03]  /*03d0*/  LOP3.LUT R0, R0, 0xf, R7, 0xb8, !PT ;  /* 0x0000000f00007812 */ /* 0x004fc600078eb807 */
[----:B------:R3:W-:Y:S04]  /*03e0*/  STS [UR40+0x34], R4 ;  /* 0x00003404ff007988 */ /* 0x0007e80008000828 */
[----:B------:R3:W-:Y:S02]  /*03f0*/  STS [UR40+0x1c], R0 ;  /* 0x00001c00ff007988 */ /* 0x0007e40008000828 */
.L_x_5:
[----:B------:R-:W-:Y:S05]  /*0400*/  BSYNC B0 ;  /* 0x0000000000007941 */ /* 0x000fea0003800000 */
.L_x_4:
[----:B------:R-:W-:Y:S04]  /*0410*/  BSSY B1, `(.L_x_6) ;  /* 0x000001a000017945 */ /* 0x000fe80003800000 */
[----:B------:R-:W-:Y:S04]  /*0420*/  BSSY B0, `(.L_x_7) ;  /* 0x0000015000007945 */ /* 0x000fe80003800000 */
[----:B------:R-:W-:Y:S05]  /*0430*/  @P1 BRA `(.L_x_8) ;  /* 0x0000000000201947 */ /* 0x000fea0003800000 */
[----:B-123--:R-:W1:Y:S02]  /*0440*/  LDS R0, [UR40+0x34] ;  /* 0x00003428ff007984 */ /* 0x00ee640008000800 */
[----:B-1----:R-:W-:-:S05]  /*0450*/  LOP3.LUT R0, R0, 0x38, RZ, 0xb8, !PT ;  /* 0x0000003800007812 */ /* 0x002fca00078eb8ff */
[----:B------:R1:W-:Y:S01]  /*0460*/  STS [UR40+0x34], R0 ;  /* 0x00003400ff007988 */ /* 0x0003e20008000828 */
[----:B------:R-:W-:Y:S05]  /*0470*/  @P1 BRA `(.L_x_9) ;  /* 0x0000000000201947 */ /* 0x000fea0003800000 */
[----:B-1----:R-:W1:Y:S01]  /*0480*/  LDS R0, [UR40+0x8] ;  /* 0x00000828ff007984 */ /* 0x002e620008000800 */
[----:B------:R-:W-:-:S05]  /*0490*/  IMAD.MOV.U32 R5, RZ, RZ, 0x780 ;  /* 0x00000780ff057424 */ /* 0x000fca00078e00ff */
[----:B-1----:R-:W-:-:S05]  /*04a0*/  LOP3.LUT R0, R0, 0x500, R5, 0xd8, !PT ;  /* 0x0000050000007812 */ /* 0x002fca00078ed805 */
[----:B------:R4:W-:Y:S02]  /*04b0*/  STS [UR40+0x8], R0 ;  /* 0x00000800ff007988 */ /* 0x0009e40008000828 */
.L_x_8:
[----:B------:R-:W-:Y:S05]  /*04c0*/  @P1 BRA `(.L_x_10) ;  /* 0x0000000000281947 */ /* 0x000fea0003800000 */
[----:B-1234-:R-:W1:Y:S02]  /*04d0*/  LDS R0, [UR40+0x8] ;  /* 0x00000828ff007984 */ /* 0x01ee640008000800 */
[----:B-1----:R-:W-:-:S05]  /*04e0*/  LOP3.LUT R0, R0, 0x1800, RZ, 0xb8, !PT ;  /* 0x0000180000007812 */ /* 0x002fca00078eb8ff */
[----:B------:R2:W-:Y:S02]  /*04f0*/  STS [UR40+0x8], R0 ;  /* 0x00000800ff007988 */ /* 0x0005e40008000828 */
.L_x_9:
[----:B------:R-:W-:Y:S05]  /*0500*/  @P1 BREAK B0 ;  /* 0x0000000000001942 */ /* 0x000fea0003800000 */
[----:B------:R-:W-:Y:S05]  /*0510*/  @P1 BRA `(.L_x_11) ;  /* 0x0000000000241947 */ /* 0x000fea0003800000 */
[----:B------:R-:W3:Y:S01]  /*0520*/  LDS R5, [UR40+0x8] ;  /* 0x00000828ff057984 */ /* 0x000ee20008000800 */
[----:B-12---:R-:W-:-:S05]  /*0530*/  IMAD.MOV.U32 R0, RZ, RZ, 0x6000 ;  /* 0x00006000ff007424 */ /* 0x006fca00078e00ff */
[----:B---3--:R-:W-:-:S04]  /*0540*/  LOP3.LUT R0, R5, 0x6000, R0, 0xd8, !PT ;  /* 0x0000600005007812 */ /* 0x008fc800078ed800 */
[----:B------:R-:W-:-:S05]  /*0550*/  LOP3.LUT R0, R0, 0x400000, RZ, 0xb8, !PT ;  /* 0x0040000000007812 */ /* 0x000fca00078eb8ff */
[----:B------:R1:W-:Y:S02]  /*0560*/  STS [UR40+0x8], R0 ;  /* 0x00000800ff007988 */ /* 0x0003e40008000828 */
.L_x_10:
[----:B------:R-:W-:Y:S05]  /*0570*/  BSYNC B0 ;  /* 0x0000000000007941 */ /* 0x000fea0003800000 */
.L_x_7:
[----:B-1234-:R-:W1:Y:S02]  /*0580*/  @!P1 LDS R0, [UR40+0x8] ;  /* 0x00000828ff009984 */ /* 0x01ee640008000800 */
[----:B-1----:R-:W-:-:S05]  /*0590*/  @!P1 LOP3.LUT R0, R0, 0x8000, RZ, 0xb8, !PT ;  /* 0x0000800000009812 */ /* 0x002fca00078eb8ff */
[----:B------:R3:W-:Y:S02]  /*05a0*/  @!P1 STS [UR40+0x8], R0 ;  /* 0x00000800ff009988 */ /* 0x0007e40008000828 */
.L_x_11:
[----:B------:R-:W-:Y:S05]  /*05b0*/  BSYNC B1 ;  /* 0x0000000000017941 */ /* 0x000fea0003800000 */
.L_x_6:
[----:B------:R-:W-:Y:S05]  /*05c0*/  WARPSYNC.ALL ;  /* 0x0000000000007948 */ /* 0x000fea0003800000 */
[----:B------:R-:W4:Y:S02]  /*05d0*/  LDC R7, c[0x0][0x22c] ;  /* 0x00008b00ff077b82 */ /* 0x000f240000000800 */
[----:B----4-:R-:W-:Y:S01]  /*05e0*/  VIADD R7, R7, 0xffffffff ;  /* 0xffffffff07077836 */ /* 0x010fe20000000000 */
[----:B------:R-:W-:Y:S06]  /*05f0*/  @P0 BRA `(.L_x_12) ;  /* 0x0000000000280947 */ /* 0x000fec0003800000 */
[----:B-123--:R-:W1:Y:S01]  /*0600*/  S2R R0, SR_LANEID ;  /* 0x0000000000007919 */ /* 0x00ee620000000000 */
[----:B------:R-:W-:Y:S05]  /*0610*/  WARPSYNC.ALL ;  /* 0x0000000000007948 */ /* 0x000fea0003800000 */
[----:B-1----:R-:W-:-:S05]  /*0620*/  IMAD.SHL.U32 R0, R0, 0x4, RZ ;  /* 0x0000000400007824 */ /* 0x002fca00078e00ff */
[----:B------:R-:W1:Y:S01]  /*0630*/  LDS R9, [R0+UR40] ;  /* 0x0000002800097984 */ /* 0x000e620008000800 */
[----:B------:R-:W-:-:S05]  /*0640*/  IADD3 R4, P2, R0, UR8, RZ ;  /* 0x0000000800047c10 */ /* 0x000fca000ff5e0ff */
[----:B------:R-:W-:-:S05]  /*0650*/  IMAD.X R5, RZ, RZ, UR9, P2 ;  /* 0x00000009ff057e24 */ /* 0x000fca00090e06ff */
[----:B-1----:R4:W5:Y:S01]  /*0660*/  ATOMG.E.EXCH.STRONG.GPU PT, RZ, [R4], R9 ;  /* 0x0000000904ff73a8 */ /* 0x00296200041ee100 */
[----:B------:R-:W-:-:S04]  /*0670*/  DEPBAR {5,4,3,2,1,0} ;  /* 0x0000003f0000791a */ /* 0x000fc80000000000 */
[----:B------:R4:W-:Y:S01]  /*0680*/  UTMACCTL.IV [UR8] ;  /* 0x00000000080079b9 */ /* 0x0009e20008000000 */
[----:B------:R-:W-:Y:S01]  /*0690*/  NOP ;  /* 0x0000000000007918 */ /* 0x000fe20000000000 */
.L_x_12:
[----:B------:R-:W-:Y:S05]  /*06a0*/  @P0 BRA `(.L_x_13) ;  /* 0x00000000000c0947 */ /* 0x000fea0003800000 */
[----:B------:R0:W-:Y:S01]  /*06b0*/  UTMACMDFLUSH ;  /* 0x00000000000079b7 */ /* 0x0001e20000000000 */
[----:B------:R-:W-:Y:S05]  /*06c0*/  @P0 BRA `(.L_x_13) ;  /* 0x0000000000040947 */ /* 0x000fea0003800000 */
[----:B------:R-:W-:-:S04]  /*06d0*/  DEPBAR.LE SB0, 0x0 ;  /* 0x000080000000791a */ /* 0x000fc80000000000 */
.L_x_13:
[----:B------:R-:W-:Y:S05]  /*06e0*/  WARPSYNC.ALL ;  /* 0x0000000000007948 */ /* 0x000fea0003800000 */
[----:B-----5:R-:W-:Y:S06]  /*06f0*/  BAR.SYNC.DEFER_BLOCKING 0x0 ;  /* 0x0000000000007b1d */ /* 0x020fec0000010000 */
[----:B------:R-:W-:Y:S02]  /*0700*/  BSSY B1, `(.L_x_14) ;  /* 0x000000b000017945 */ /* 0x000fe40003800000 */
[----:B------:R-:W-:Y:S06]  /*0710*/  BAR.SYNC.DEFER_BLOCKING 0x0 ;  /* 0x0000000000007b1d */ /* 0x000fec0000010000 */
[----:B------:R1:W-:Y:S01]  /*0720*/  @!P0 STS [R12], RZ ;  /* 0x000000ff0c008388 */ /* 0x0003e20000000800 */
[----:B------:R-:W-:Y:S01]  /*0730*/  NOP ;  /* 0x0000000000007918 */ /* 0x000fe20000000000 */
[----:B------:R-:W-:Y:S05]  /*0740*/  @P1 BRA `(.L_x_15) ;  /* 0x0000000000181947 */ /* 0x000fea0003800000 */
[----:B-123--:R-:W1:Y:S01]  /*0750*/  LDS R0, [UR40+0x8] ;  /* 0x00000828ff007984 */ /* 0x00ee620008000800 */
[----:B----4-:R-:W2:Y:S01]  /*0760*/  LDC.64 R8, c[0x0][0x218] ;  /* 0x00008600ff087b82 */ /* 0x010ea20000000a00 */
[----:B------:R-:W-:Y:S02]  /*0770*/  IMAD.MOV.U32 R5, RZ, RZ, 0x70 ;  /* 0x00000070ff057424 */ /* 0x000fe400078e00ff */
[----:B--2---:R2:W-:Y:S03]  /*0780*/  STS.64 [UR40], R8 ;  /* 0x00000008ff007988 */ /* 0x0045e60008000a28 */
[----:B-1----:R-:W-:-:S05]  /*0790*/  LOP3.LUT R0, R0, 0x10, R5, 0xd8, !PT ;  /* 0x0000001000007812 */ /* 0x002fca00078ed805 */
[----:B------:R2:W-:Y:S02]  /*07a0*/  STS [UR40+0x8], R0 ;  /* 0x00000800ff007988 */ /* 0x0005e40008000828 */
.L_x_15:
[----:B----4-:R-:W-:Y:S05]  /*07b0*/  BSYNC B1 ;  /* 0x0000000000017941 */ /* 0x010fea0003800000 */
.L_x_14:
[----:B------:R-:W-:Y:S04]  /*07c0*/  BSSY B1, `(.L_x_16) ;  /* 0x000000a000017945 */ /* 0x000fe80003800000 */
[----:B------:R-:W-:Y:S05]  /*07d0*/  @P1 BRA `(.L_x_17) ;  /* 0x0000000000201947 */ /* 0x000fea0003800000 */
[----:B-123--:R-:W1:Y:S01]  /*07e0*/  LDS R0, [UR40+0x34] ;  /* 0x00003428ff007984 */ /* 0x00ee620008000800 */
[----:B------:R-:W-:Y:S02]  /*07f0*/  IMAD.MOV.U32 R9, RZ, RZ, 0x3f000000 ;  /* 0x3f000000ff097424 */ /* 0x000fe400078e00ff */
[----:B------:R-:W-:Y:S01]  /*0800*/  @!P1 IMAD.MOV.U32 R4, RZ, RZ, 0x3f ;  /* 0x0000003fff049424 */ /* 0x000fe200078e00ff */
[----:B------:R-:W2:Y:S02]  /*0810*/  @!P1 LDS R5, [UR40+0x38] ;  /* 0x00003828ff059984 */ /* 0x000ea40008000800 */
[----:B-1----:R-:W-:Y:S02]  /*0820*/  LOP3.LUT R0, R0, 0xff000000, R9, 0xb8, !PT ;  /* 0xff00000000007812 */ /* 0x002fe400078eb809 */
[----:B--2---:R-:W-:-:S03]  /*0830*/  @!P1 LOP3.LUT R4, R5, 0xff, R4, 0xb8, !PT ;  /* 0x000000ff05049812 */ /* 0x004fc600078eb804 */
[----:B------:R4:W-:Y:S04]  /*0840*/  STS [UR40+0x34], R0 ;  /* 0x00003400ff007988 */ /* 0x0009e80008000828 */
[----:B------:R4:W-:Y:S02]  /*0850*/  @!P1 STS [UR40+0x38], R4 ;  /* 0x00003804ff009988 */ /* 0x0009e40008000828 */
.L_x_17:
[----:B------:R-:W-:Y:S05]  /*0860*/  BSYNC B1 ;  /* 0x0000000000017941 */ /* 0x000fea0003800000 */
.L_x_16:
[----:B------:R-:W-:Y:S04]  /*0870*/  BSSY B1, `(.L_x_18) ;  /* 0x0000004000017945 */ /* 0x000fe80003800000 */
[----:B------:R-:W-:Y:S05]  /*0880*/  @P1 BRA `(.L_x_19) ;  /* 0x0000000000081947 */ /* 0x000fea0003800000 */
[----:B------:R1:W-:Y:S04]  /*0890*/  STS [UR40+0x24], R13 ;  /* 0x0000240dff007988 */ /* 0x0003e80008000828 */
[----:B------:R1:W-:Y:S02]  /*08a0*/  STS [UR40+0x20], R7 ;  /* 0x00002007ff007988 */ /* 0x0003e40008000828 */
.L_x_19:
[----:B------:R-:W-:Y:S05]  /*08b0*/  BSYNC B1 ;  /* 0x0000000000017941 */ /* 0x000fea0003800000 */
.L_x_18:
[----:B------:R-:W-:Y:S04]  /*08c0*/  BSSY B1, `(.L_x_20) ;  /* 0x000000e000017945 */ /* 0x000fe80003800000 */
[----:B------:R-:W-:Y:S05]  /*08d0*/  @P1 BRA `(.L_x_21) ;  /* 0x0000000000301947 */ /* 0x000fea0003800000 */
[----:B----4-:R-:W4:Y:S01]  /*08e0*/  LDS R4, [UR40+0x34] ;  /* 0x00003428ff047984 */ /* 0x010f220008000800 */
[----:B------:R-:W5:Y:S03]  /*08f0*/  LDC.64 R10, c[0x0][0x240] ;  /* 0x00009000ff0a7b82 */ /* 0x000f660000000a00 */
[----:B-123--:R-:W1:Y:S01]  /*0900*/  LDS R0, [UR40+0x1c] ;  /* 0x00001c28ff007984 */ /* 0x00ee620008000800 */
[C---:B-----5:R-:W-:Y:S01]  /*0910*/  SHF.L.U64.HI R8, R10.reuse, 0x1, R11 ;  /* 0x000000010a087819 */ /* 0x060fe2000001020b */
[----:B------:R-:W-:-:S03]  /*0920*/  IMAD.SHL.U32 R5, R10, 0x2, RZ ;  /* 0x000000020a057824 */ /* 0x000fc600078e00ff */
[--C-:B------:R-:W-:Y:S02]  /*0930*/  SHF.R.U32.HI R9, RZ, 0x4, R8.reuse ;  /* 0x00000004ff097819 */ /* 0x100fe40000011608 */
[----:B------:R-:W-:-:S05]  /*0940*/  SHF.R.U64 R5, R5, 0x4, R8 ;  /* 0x0000000405057819 */ /* 0x000fca0000001208 */
[----:B------:R2:W-:Y:S01]  /*0950*/  STS [UR40+0xc], R5 ;  /* 0x00000c05ff007988 */ /* 0x0005e20008000828 */
[----:B----4-:R-:W-:Y:S02]  /*0960*/  LOP3.LUT R4, R4, 0x7, RZ, 0xb8, !PT ;  /* 0x0000000704047812 */ /* 0x010fe400078eb8ff */
[----:B-1----:R-:W-:-:S03]  /*0970*/  LOP3.LUT R0, R0, 0xf, R9, 0xb8, !PT ;  /* 0x0000000f00007812 */ /* 0x002fc600078eb809 */
[----:B------:R2:W-:Y:S04]  /*0980*/  STS [UR40+0x34], R4 ;  /* 0x00003404ff007988 */ /* 0x0005e80008000828 */
[----:B------:R2:W-:Y:S02]  /*0990*/  STS [UR40+0x1c], R0 ;  /* 0x00001c00ff007988 */ /* 0x0005e40008000828 */
.L_x_21:
[----:B------:R-:W-:Y:S05]  /*09a0*/  BSYNC B1 ;  /* 0x0000000000017941 */ /* 0x000fea0003800000 */
.L_x_20:
[----:B------:R-:W-:Y:S04]  /*09b0*/  BSSY B2, `(.L_x_22) ;  /* 0x000001a000027945 */ /* 0x000fe80003800000 */
[----:B------:R-:W-:Y:S04]  /*09c0*/  BSSY B1, `(.L_x_23) ;  /* 0x0000015000017945 */ /* 0x000fe80003800000 */
[----:B------:R-:W-:Y:S05]  /*09d0*/  @P1 BRA `(.L_x_24) ;  /* 0x0000000000201947 */ /* 0x000fea0003800000 */
[----:B-1234-:R-:W1:Y:S02]  /*09e0*/  LDS R0, [UR40+0x34] ;  /* 0x00003428ff007984 */ /* 0x01ee640008000800 */
[----:B-1----:R-:W-:-:S05]  /*09f0*/  LOP3.LUT R0, R0, 0x38, RZ, 0xb8, !PT ;  /* 0x0000003800007812 */ /* 0x002fca00078eb8ff */
[----:B------:R1:W-:Y:S01]  /*0a00*/  STS [UR40+0x34], R0 ;  /* 0x00003400ff007988 */ /* 0x0003e20008000828 */
[----:B------:R-:W-:Y:S05]  /*0a10*/  @P1 BRA `(.L_x_25) ;  /* 0x0000000000201947 */ /* 0x000fea0003800000 */
[----:B-1----:R-:W1:Y:S01]  /*0a20*/  LDS R0, [UR40+0x8] ;  /* 0x00000828ff007984 */ /* 0x002e620008000800 */
[----:B------:R-:W-:-:S05]  /*0a30*/  IMAD.MOV.U32 R5, RZ, RZ, 0x780 ;  /* 0x00000780ff057424 */ /* 0x000fca00078e00ff */
[----:B-1----:R-:W-:-:S05]  /*0a40*/  LOP3.LUT R0, R0, 0x500, R5, 0xd8, !PT ;  /* 0x0000050000007812 */ /* 0x002fca00078ed805 */
[----:B------:R1:W-:Y:S02]  /*0a50*/  STS [UR40+0x8], R0 ;  /* 0x00000800ff007988 */ /* 0x0003e40008000828 */
.L_x_24:
[----:B------:R-:W-:Y:S05]  /*0a60*/  @P1 BRA `(.L_x_26) ;  /* 0x0000000000281947 */ /* 0x000fea0003800000 */
[----:B-1234-:R-:W1:Y:S02]  /*0a70*/  LDS R0, [UR40+0x8] ;  /* 0x00000828ff007984 */ /* 0x01ee640008000800 */
[----:B-1----:R-:W-:-:S05]  /*0a80*/  LOP3.LUT R0, R0, 0x1800, RZ, 0xb8, !PT ;  /* 0x0000180000007812 */ /* 0x002fca00078eb8ff */
[----:B------:R2:W-:Y:S02]  /*0a90*/  STS [UR40+0x8], R0 ;  /* 0x00000800ff007988 */ /* 0x0005e40008000828 */
.L_x_25:
[----:B------:R-:W-:Y:S05]  /*0aa0*/  @P1 BREAK B1 ;  /* 0x0000000000011942 */ /* 0x000fea0003800000 */
[----:B------:R-:W-:Y:S05]  /*0ab0*/  @P1 BRA `(.L_x_27) ;  /* 0x0000000000241947 */ /* 0x000fea0003800000 */
[----:B-12---:R-:W1:Y:S01]  /*0ac0*/  LDS R0, [UR40+0x8] ;  /* 0x00000828ff007984 */ /* 0x006e620008000800 */
[----:B------:R-:W-:-:S05]  /*0ad0*/  IMAD.MOV.U32 R5, RZ, RZ, 0x6000 ;  /* 0x00006000ff057424 */ /* 0x000fca00078e00ff */
[----:B-1----:R-:W-:-:S04]  /*0ae0*/  LOP3.LUT R0, R0, 0x6000, R5, 0xd8, !PT ;  /* 0x0000600000007812 */ /* 0x002fc800078ed805 */
[----:B------:R-:W-:-:S05]  /*0af0*/  LOP3.LUT R0, R0, 0x400000, RZ, 0xb8, !PT ;  /* 0x0040000000007812 */ /* 0x000fca00078eb8ff */
[----:B------:R1:W-:Y:S02]  /*0b00*/  STS [UR40+0x8], R0 ;  /* 0x00000800ff007988 */ /* 0x0003e40008000828 */
.L_x_26:
[----:B------:R-:W-:Y:S05]  /*0b10*/  BSYNC B1 ;  /* 0x0000000000017941 */ /* 0x000fea0003800000 */
.L_x_23:
[----:B-1234-:R-:W1:Y:S02]  /*0b20*/  @!P1 LDS R0, [UR40+0x8] ;  /* 0x00000828ff009984 */ /* 0x01ee640008000800 */
[----:B-1----:R-:W-:-:S05]  /*0b30*/  @!P1 LOP3.LUT R0, R0, 0x8000, RZ, 0xb8, !PT ;  /* 0x0000800000009812 */ /* 0x002fca00078eb8ff */
[----:B------:R3:W-:Y:S02]  /*0b40*/  @!P1 STS [UR40+0x8], R0 ;  /* 0x00000800ff009988 */ /* 0x0007e40008000828 */
.L_x_27:
[----:B------:R-:W-:Y:S05]  /*0b50*/  BSYNC B2 ;  /* 0x0000000000027941 */ /* 0x000fea0003800000 */
.L_x_22:
[----:B------:R-:W-:Y:S05]  /*0b60*/  WARPSYNC.ALL ;  /* 0x0000000000007948 */ /* 0x000fea0003800000 */
[----:B------:R-:W-:-:S04]  /*0b70*/  UIADD3 UR11, UR4, 0x80, URZ ;  /* 0x00000080040b7890 */ /* 0x000fc8000fffe03f */
[----:B------:R-:W-:-:S04]  /*0b80*/  UIADD3 UR10, UP0, UR11, UR12, URZ ;  /* 0x0000000c0b0a7290 */ /* 0x000fc8000ff1e03f */
[----:B------:R-:W-:Y:S01]  /*0b90*/  ULEA.HI.X.SX32 UR11, UR11, UR13, 0x1, UP0 ;  /* 0x0000000d0b0b7291 */ /* 0x000fe200080f0e3f */
[----:B------:R-:W-:Y:S11]  /*0ba0*/  @P0 BRA `(.L_x_28) ;  /* 0x0000000000280947 */ /* 0x000ff60003800000 */
        /* <DEDUP_REMOVED lines=10> */
.L_x_28:
[----:B------:R-:W-:Y:S05]  /*0c50*/  @P0 BRA `(.L_x_29) ;  /* 0x00000000000c0947 */ /* 0x000fea0003800000 */
[----:B------:R0:W-:Y:S01]  /*0c60*/  UTMACMDFLUSH ;  /* 0x00000000000079b7 */ /* 0x0001e20000000000 */
[----:B------:R-:W-:Y:S05]  /*0c70*/  @P0 BRA `(.L_x_29) ;  /* 0x0000000000040947 */ /* 0x000fea0003800000 */
[----:B------:R-:W-:-:S04]  /*0c80*/  DEPBAR.LE SB0, 0x0 ;  /* 0x000080000000791a */ /* 0x000fc80000000000 */
.L_x_29:
        /* <DEDUP_REMOVED lines=13> */
.L_x_31:
[----:B----4-:R-:W-:Y:S05]  /*0d60*/  BSYNC B2 ;  /* 0x0000000000027941 */ /* 0x010fea0003800000 */
.L_x_30:
[----:B------:R-:W-:Y:S04]  /*0d70*/  BSSY B3, `(.L_x_32) ;  /* 0x0000011000037945 */ /* 0x000fe80003800000 */
[----:B------:R-:W-:Y:S04]  /*0d80*/  BSSY B2, `(.L_x_33) ;  /* 0x000000e000027945 */ /* 0x000fe80003800000 */
[----:B------:R-:W-:Y:S05]  /*0d90*/  @P1 BRA `(.L_x_34) ;  /* 0x0000000000241947 */ /* 0x000fea0003800000 */
[----:B-123--:R-:W1:Y:S01]  /*0da0*/  LDS R0, [UR40+0x34] ;  /* 0x00003428ff007984 */ /* 0x00ee620008000800 */
[----:B------:R-:W-:-:S05]  /*0db0*/  IMAD.MOV.U32 R5, RZ, RZ, 0x3f000000 ;  /* 0x3f000000ff057424 */ /* 0x000fca00078e00ff */
[----:B-1----:R-:W-:-:S05]  /*0dc0*/  LOP3.LUT R0, R0, 0xff000000, R5, 0xb8, !PT ;  /* 0xff00000000007812 */ /* 0x002fca00078eb805 */
[----:B------:R1:W-:Y:S01]  /*0dd0*/  STS [UR40+0x34], R0 ;  /* 0x00003400ff007988 */ /* 0x0003e20008000828 */
[----:B------:R-:W-:Y:S05]  /*0de0*/  @P1 BRA `(.L_x_35) ;  /* 0x00000000001c1947 */ /* 0x000fea0003800000 */
[----:B-1----:R-:W1:Y:S01]  /*0df0*/  LDS R0, [UR40+0x38] ;  /* 0x00003828ff007984 */ /* 0x002e620008000800 */
[----:B------:R-:W-:-:S05]  /*0e00*/  IMAD.MOV.U32 R5, RZ, RZ, 0xff ;  /* 0x000000ffff057424 */ /* 0x000fca00078e00ff */
[----:B-1----:R-:W-:-:S05]  /*0e10*/  LOP3.LUT R0, R0, 0xff, R5, 0xb8, !PT ;  /* 0x000000ff00007812 */ /* 0x002fca00078eb805 */
[----:B------:R4:W-:Y:S02]  /*0e20*/  STS [UR40+0x38], R0 ;  /* 0x00003800ff007988 */ /* 0x0009e40008000828 */
.L_x_34:
[----:B------:R-:W-:Y:S05]  /*0e30*/  @P1 BREAK B2 ;  /* 0x0000000000021942 */ /* 0x000fea0003800000 */
[----:B------:R-:W-:Y:S05]  /*0e40*/  @P1 BRA `(.L_x_36) ;  /* 0x00000000000c1947 */ /* 0x000fea0003800000 */
[----:B------:R1:W-:Y:S02]  /*0e50*/  STS [UR40+0x20], R7 ;  /* 0x00002007ff007988 */ /* 0x0003e40008000828 */
.L_x_35:
[----:B------:R-:W-:Y:S05]  /*0e60*/  BSYNC B2 ;  /* 0x0000000000027941 */ /* 0x000fea0003800000 */
.L_x_33:
[----:B------:R1:W-:Y:S02]  /*0e70*/  @!P1 STS [UR40+0x24], R6 ;  /* 0x00002406ff009988 */ /* 0x0003e40008000828 */
.L_x_36:
[----:B------:R-:W-:Y:S05]  /*0e80*/  BSYNC B3 ;  /* 0x0000000000037941 */ /* 0x000fea0003800000 */
.L_x_32:
[----:B------:R-:W-:Y:S05]  /*0e90*/  WARPSYNC.ALL ;  /* 0x0000000000007948 */ /* 0x000fea0003800000 */
[----:B------:R-:W-:Y:S04]  /*0ea0*/  BSSY B3, `(.L_x_37) ;  /* 0x000000e000037945 */ /* 0x000fe80003800000 */
[----:B------:R-:W-:Y:S05]  /*0eb0*/  @P1 BRA `(.L_x_38) ;  /* 0x0000000000301947 */ /* 0x000fea0003800000 */
[----:B------:R-:W5:Y:S01]  /*0ec0*/  LDS R4, [UR40+0x34] ;  /* 0x00003428ff047984 */ /* 0x000f620008000800 */
[----:B--2---:R-:W2:Y:S03]  /*0ed0*/  LDC.64 R8, c[0x0][0x248] ;  /* 0x00009200ff087b82 */ /* 0x004ea60000000a00 */
[----:B-1-34-:R-:W1:Y:S01]  /*0ee0*/  LDS R0, [UR40+0x1c] ;  /* 0x00001c28ff007984 */ /* 0x01ae620008000800 */
[C---:B--2---:R-:W-:Y:S01]  /*0ef0*/  SHF.L.U64.HI R6, R8.reuse, 0x1, R9 ;  /* 0x0000000108067819 */ /* 0x044fe20000010209 */
[----:B------:R-:W-:-:S03]  /*0f00*/  IMAD.SHL.U32 R5, R8, 0x2, RZ ;  /* 0x0000000208057824 */ /* 0x000fc600078e00ff */
[--C-:B------:R-:W-:Y:S02]  /*0f10*/  SHF.R.U32.HI R7, RZ, 0x4, R6.reuse ;  /* 0x00000004ff077819 */ /* 0x100fe40000011606 */
[----:B------:R-:W-:-:S05]  /*0f20*/  SHF.R.U64 R5, R5, 0x4, R6 ;  /* 0x0000000405057819 */ /* 0x000fca0000001206 */
[----:B------:R2:W-:Y:S01]  /*0f30*/  STS [UR40+0xc], R5 ;  /* 0x00000c05ff007988 */ /* 0x0005e20008000828 */
[----:B-----5:R-:W-:Y:S02]  /*0f40*/  LOP3.LUT R4, R4, 0x7, RZ, 0xb8, !PT ;  /* 0x0000000704047812 */ /* 0x020fe400078eb8ff */
[----:B-1----:R-:W-:-:S03]  /*0f50*/  LOP3.LUT R0, R0, 0xf, R7, 0xb8, !PT ;  /* 0x0000000f00007812 */ /* 0x002fc600078eb807 */
[----:B------:R2:W-:Y:S04]  /*0f60*/  STS [UR40+0x34], R4 ;  /* 0x00003404ff007988 */ /* 0x0005e80008000828 */
[----:B------:R2:W-:Y:S02]  /*0f70*/  STS [UR40+0x1c], R0 ;  /* 0x00001c00ff007988 */ /* 0x0005e40008000828 */
.L_x_38:
[----:B------:R-:W-:Y:S05]  /*0f80*/  BSYNC B3 ;  /* 0x0000000000037941 */ /* 0x000fea0003800000 */
.L_x_37:
        /* <DEDUP_REMOVED lines=11> */
.L_x_41:
[----:B------:R-:W-:Y:S05]  /*1040*/  @P1 BRA `(.L_x_43) ;  /* 0x0000000000281947 */ /* 0x000fea0003800000 */
[----:B-1234-:R-:W1:Y:S02]  /*1050*/  LDS R0, [UR40+0x8] ;  /* 0x00000828ff007984 */ /* 0x01ee640008000800 */
[----:B-1----:R-:W-:-:S05]  /*1060*/  LOP3.LUT R0, R0, 0x1800, RZ, 0xb8, !PT ;  /* 0x0000180000007812 */ /* 0x002fca00078eb8ff */
[----:B------:R2:W-:Y:S02]  /*1070*/  STS [UR40+0x8], R0 ;  /* 0x00000800ff007988 */ /* 0x0005e40008000828 */
.L_x_42:
[----:B------:R-:W-:Y:S05]  /*1080*/  @P1 BREAK B4 ;  /* 0x0000000000041942 */ /* 0x000fea0003800000 */
[----:B------:R-:W-:Y:S05]  /*1090*/  @P1 BRA `(.L_x_44) ;  /* 0x0000000000241947 */ /* 0x000fea0003800000 */
[----:B-12---:R-:W1:Y:S01]  /*10a0*/  LDS R0, [UR40+0x8] ;  /* 0x00000828ff007984 */ /* 0x006e620008000800 */
[----:B------:R-:W-:-:S05]  /*10b0*/  IMAD.MOV.U32 R5, RZ, RZ, 0x6000 ;  /* 0x00006000ff057424 */ /* 0x000fca00078e00ff */
[----:B-1----:R-:W-:-:S04]  /*10c0*/  LOP3.LUT R0, R0, 0x6000, R5, 0xd8, !PT ;  /* 0x0000600000007812 */ /* 0x002fc800078ed805 */
[----:B------:R-:W-:-:S05]  /*10d0*/  LOP3.LUT R0, R0, 0x400000, RZ, 0xb8, !PT ;  /* 0x0040000000007812 */ /* 0x000fca00078eb8ff */
[----:B------:R1:W-:Y:S02]  /*10e0*/  STS [UR40+0x8], R0 ;  /* 0x00000800ff007988 */ /* 0x0003e40008000828 */
.L_x_43:
[----:B------:R-:W-:Y:S05]  /*10f0*/  BSYNC B4 ;  /* 0x0000000000047941 */ /* 0x000fea0003800000 */
.L_x_40:
[----:B-1234-:R-:W1:Y:S02]  /*1100*/  @!P1 LDS R0, [UR40+0x8] ;  /* 0x00000828ff009984 */ /* 0x01ee640008000800 */
[----:B-1----:R-:W-:-:S05]  /*1110*/  @!P1 LOP3.LUT R0, R0, 0x8000, RZ, 0xb8, !PT ;  /* 0x0000800000009812 */ /* 0x002fca00078eb8ff */
[----:B------:R3:W-:Y:S02]  /*1120*/  @!P1 STS [UR40+0x8], R0 ;  /* 0x00000800ff009988 */ /* 0x0007e40008000828 */
.L_x_44:
[----:B------:R-:W-:Y:S05]  /*1130*/  BSYNC B3 ;  /* 0x0000000000037941 */ /* 0x000fea0003800000 */
.L_x_39:
[----:B------:R-:W-:Y:S05]  /*1140*/  WARPSYNC.ALL ;  /* 0x0000000000007948 */ /* 0x000fea0003800000 */
[----:B------:R4:W-:Y:S01]  /*1150*/  STL [R1+0x400], RZ ;  /* 0x000400ff01007387 */ /* 0x0009e20000100800 */
[----:B------:R-:W-:Y:S01]  /*1160*/  UIADD3 UR4, UR4, 0x100, URZ ;  /* 0x0000010004047890 */ /* 0x000fe2000fffe03f */
[----:B------:R-:W-:Y:S02]  /*1170*/  ISETP.GE.AND P2, PT, R14, 0x1, PT ;  /* 0x000000010e00780c */ /* 0x000fe40003f46270 */
[----:B------:R-:W-:Y:S01]  /*1180*/  SHF.R.U32.HI R6, RZ, 0x5, R3 ;  /* 0x00000005ff067819 */ /* 0x000fe20000011603 */
[----:B------:R-:W-:-:S04]  /*1190*/  UIADD3 UR12, UP0, UR4, UR12, URZ ;  /* 0x0000000c040c7290 */ /* 0x000fc8000ff1e03f */
[----:B------:R-:W-:Y:S01]  /*11a0*/  ULEA.HI.X.SX32 UR13, UR4, UR13, 0x1, UP0 ;  /* 0x0000000d040d7291 */ /* 0x000fe200080f0e3f */
[----:B----4-:R-:W-:Y:S11]  /*11b0*/  @P0 BRA `(.L_x_45) ;  /* 0x0000000000280947 */ /* 0x010ff60003800000 */
        /* <DEDUP_REMOVED lines=10> */
.L_x_45:
[----:B------:R-:W-:Y:S05]  /*1260*/  @P0 BRA `(.L_x_46) ;  /* 0x00000000000c0947 */ /* 0x000fea0003800000 */
[----:B------:R0:W-:Y:S01]  /*1270*/  UTMACMDFLUSH ;  /* 0x00000000000079b7 */ /* 0x0001e20000000000 */
[----:B------:R-:W-:Y:S05]  /*1280*/  @P0 BRA `(.L_x_46) ;  /* 0x0000000000040947 */ /* 0x000fea0003800000 */
[----:B------:R-:W-:-:S04]  /*1290*/  DEPBAR.LE SB0, 0x0 ;  /* 0x000080000000791a */ /* 0x000fc80000000000 */
.L_x_46:
[----:B------:R1:W-:Y:S01]  /*12a0*/  STL [R1+0x404], RZ ;  /* 0x000404ff01007387 */ /* 0x0003e20000100800 */
[----:B------:R-:W-:Y:S05]  /*12b0*/  WARPSYNC.ALL ;  /* 0x0000000000007948 */ /* 0x000fea0003800000 */
[----:B------:R1:W-:Y:S01]  /*12c0*/  STL [R1+0x408], RZ ;  /* 0x000408ff01007387 */ /* 0x0003e20000100800 */
[----:B-----5:R-:W-:Y:S01]  /*12d0*/  VOTEU.ALL UP0, P1 ;  /* 0x00000000003f7886 */ /* 0x020fe20000800000 */
[----:B------:R-:W-:Y:S01]  /*12e0*/  UMOV UR16, 0x1 ;  /* 0x0000000100107882 */ /* 0x000fe20000000000 */
[----:B------:R-:W-:Y:S01]  /*12f0*/  VOTEU.ALL UP1, P1 ;  /* 0x00000000003f7886 */ /* 0x000fe20000820000 */
[----:B------:R1:W-:Y:S01]  /*1300*/  STL [R1+0x40c], RZ ;  /* 0x00040cff01007387 */ /* 0x0003e20000100800 */
[----:B------:R-:W-:Y:S01]  /*1310*/  R2UR UR7, R6 ;  /* 0x00000000060772ca */ /* 0x000fe200000e0000 */
[----:B------:R-:W-:-:S04]  /*1320*/  @!UP0 UIADD3 UR20, -UR16, 0x100000, URZ ;  /* 0x0010000010148890 */ /* 0x000fc8000fffe13f */
[----:B------:R-:W-:Y:S02]  /*1330*/  @!UP0 USHF.L.U32 UR21, UR20, 0xb, URZ ;  /* 0x0000000b14158899 */ /* 0x000fe4000800063f */
[----:B------:R-:W-:Y:S01]  /*1340*/  @!UP0 USHF.L.U32 UR20, UR20, 0x1, URZ ;  /* 0x0000000114148899 */ /* 0x000fe2000800063f */
[----:B------:R-:W-:Y:S01]  /*1350*/  CS2R R24, SRZ ;  /* 0x0000000000187805 */ /* 0x000fe2000001ff00 */
[----:B------:R1:W-:Y:S01]  /*1360*/  STL [R1+0x410], RZ ;  /* 0x000410ff01007387 */ /* 0x0003e20000100800 */
[----:B------:R-:W-:-:S04]  /*1370*/  @!UP0 UIADD3 UR16, -UR16, 0x100000, URZ ;  /* 0x0010000010108890 */ /* 0x000fc8000fffe13f */
[----:B------:R-:W-:Y:S02]  /*1380*/  @!UP0 USHF.L.U32 UR17, UR16, 0xb, URZ ;  /* 0x0000000b10118899 */ /* 0x000fe4000800063f */
[----:B------:R-:W-:Y:S01]  /*1390*/  @!UP0 USHF.L.U32 UR16, UR16, 0x1, URZ ;  /* 0x0000000110108899 */ /* 0x000fe2000800063f */
[----:B------:R-:W-:Y:S01]  /*13a0*/  CS2R R26, SRZ ;  /* 0x00000000001a7805 */ /* 0x000fe2000001ff00 */
[----:B------:R-:W-:Y:S01]  /*13b0*/  VOTEU.ALL UP0, P1 ;  /* 0x00000000003f7886 */ /* 0x000fe20000800000 */
[----:B------:R1:W-:Y:S01]  /*13c0*/  STL [R1+0x414], RZ ;  /* 0x000414ff01007387 */ /* 0x0003e20000100800 */
[----:B------:R-:W-:Y:S01]  /*13d0*/  USHF.L.U32 UR14, UR5, 0x8, URZ ;  /* 0x00000008050e7899 */ /* 0x000fe2000800063f */
[----:B------:R-:W-:Y:S01]  /*13e0*/  CS2R R28, SRZ ;  /* 0x00000000001c7805 */ /* 0x000fe2000001ff00 */
[----:B------:R-:W-:Y:S01]  /*13f0*/  USHF.L.U32 UR19, UR6, 0x8, URZ ;  /* 0x0000000806137899 */ /* 0x000fe2000800063f */
[----:B------:R1:W-:Y:S01]  /*1400*/  STL [R1+0x418], RZ ;  /* 0x000418ff01007387 */ /* 0x0003e20000100800 */
[----:B------:R-:W-:-:S02]  /*1410*/  CS2R R30, SRZ ;  /* 0x00000000001e7805 */ /* 0x000fc4000001ff00 */
[----:B------:R-:W-:Y:S02]  /*1420*/  CS2R R32, SRZ ;  /* 0x0000000000207805 */ /* 0x000fe4000001ff00 */
[----:B------:R-:W-:Y:S01]  /*1430*/  CS2R R34, SRZ ;  /* 0x0000000000227805 */ /* 0x000fe2000001ff00 */
[----:B------:R1:W-:Y:S01]  /*1440*/  STL [R1+0x41c], RZ ;  /* 0x00041cff01007387 */ /* 0x0003e20000100800 */
[----:B------:R-:W-:Y:S02]  /*1450*/  CS2R R36, SRZ ;  /* 0x0000000000247805 */ /* 0x000fe4000001ff00 */
[----:B------:R-:W-:Y:S02]  /*1460*/  CS2R R38, SRZ ;  /* 0x0000000000267805 */ /* 0x000fe4000001ff00 */
[----:B------:R-:W-:Y:S01]  /*1470*/  CS2R R40, SRZ ;  /* 0x0000000000287805 */ /* 0x000fe2000001ff00 */
        /* <DEDUP_REMOVED lines=73> */
[----:B------:R-:W-:-:S03]  /*1910*/  CS2R R150, SRZ ;  /* 0x0000000000967805 */ /* 0x000fc6000001ff00 */
[----:B------:R1:W-:Y:S04]  /*1920*/  STL [R1+0x46c], RZ ;  /* 0x00046cff01007387 */ /* 0x0003e80000100800 */
        /* <DEDUP_REMOVED lines=228> */
[----:B------:R1:W-:Y:S04]  /*2770*/  STL [R1], RZ ;  /* 0x000000ff01007387 */ /* 0x0003e80000100800 */
        /* <DEDUP_REMOVED lines=94> */
[----:B------:R1:W-:Y:S01]  /*2d60*/  STL [R1+0x17c], RZ ;  /* 0x00017cff01007387 */ /* 0x0003e20000100800 */
[----:B------:R-:W-:Y:S06]  /*2d70*/  BAR.SYNC.DEFER_BLOCKING 0x0 ;  /* 0x0000000000007b1d */ /* 0x000fec0000010000 */
[----:B------:R1:W-:Y:S04]  /*2d80*/  STL [R1+0x180], RZ ;  /* 0x000180ff01007387 */ /* 0x0003e80000100800 */
[----:B------:R1:W-:Y:S04]  /*2d90*/  STL [R1+0x184], RZ ;  /* 0x000184ff01007387 */ /* 0x0003e80000100800 */
[----:B------:R1:W-:Y:S04]  /*2da0*/  STL [R1+0x188], RZ ;  /* 0x000188ff01007387 */ /* 0x0003e80000100800 */
[----:B------:R1:W-:Y:S04]  /*2db0*/  STL [R1+0x18c], RZ ;  /* 0x00018cff01007387 */ /* 0x0003e80000100800 */
[----:B------:R1:W-:Y:S04]  /*2dc0*/  STL [R1+0x190], RZ ;  /* 0x000190ff01007387 */ /* 0x0003e80000100800 */
[----:B------:R-:W2:Y:S02]  /*2dd0*/  FENCE.VIEW.ASYNC.S ;  /* 0x00000000000073c6 */ /* 0x000ea40000000000 */
[----:B--2---:R1:W2:Y:S02]  /*2de0*/  @!UP0 SYNCS.EXCH.64 URZ, [UR40+0x20000], UR20 ;  /* 0x02000014283f85b2 */ /* 0x0042a40008000100 */
        /* <DEDUP_REMOVED lines=20> */
[----:B--2---:R-:W-:Y:S06]  /*2f30*/  BAR.SYNC.DEFER_BLOCKING 0x0 ;  /* 0x0000000000007b1d */ /* 0x004fec0000010000 */
[----:B------:R1:W-:Y:S04]  /*2f40*/  STL [R1+0x1e4], RZ ;  /* 0x0001e4ff01007387 */ /* 0x0003e80000100800 */
[----:B------:R1:W-:Y:S04]  /*2f50*/  STL [R1+0x1e8], RZ ;  /* 0x0001e8ff01007387 */ /* 0x0003e80000100800 */
[----:B------:R1:W-:Y:S04]  /*2f60*/  STL [R1+0x1ec], RZ ;  /* 0x0001ecff01007387 */ /* 0x0003e80000100800 */
[----:B------:R1:W-:Y:S04]  /*2f70*/  STL [R1+0x1f0], RZ ;  /* 0x0001f0ff01007387 */ /* 0x0003e80000100800 */
[----:B------:R1:W-:Y:S01]  /*2f80*/  STL [R1+0x1f4], RZ ;  /* 0x0001f4ff01007387 */ /* 0x0003e20000100800 */
[----:B------:R1:W2:Y:S03]  /*2f90*/  @!UP1 SYNCS.EXCH.64 URZ, [UR40+0x20008], UR16 ;  /* 0x02000810283f95b2 */ /* 0x0002a60008000100 */
[----:B------:R1:W-:Y:S04]  /*2fa0*/  STL [R1+0x1f8], RZ ;  /* 0x0001f8ff01007387 */ /* 0x0003e80000100800 */
[----:B------:R1:W-:Y:S01]  /*2fb0*/  STL [R1+0x1fc], RZ ;  /* 0x0001fcff01007387 */ /* 0x0003e20000100800 */
[----:B------:R-:W-:Y:S05]  /*2fc0*/  @!P2 BRA `(.L_x_47) ;  /* 0x0000004c0088a947 */ /* 0x000fea0003800000 */
[----:B------:R1:W-:Y:S01]  /*2fd0*/  STL [R1+0x400], RZ ;  /* 0x000400ff01007387 */ /* 0x0003e20000100800 */
[----:B------:R-:W-:Y:S02]  /*2fe0*/  CS2R R24, SRZ ;  /* 0x0000000000187805 */ /* 0x000fe4000001ff00 */
        /* <DEDUP_REMOVED lines=83> */
[----:B------:R-:W-:Y:S01]  /*3520*/  CS2R R150, SRZ ;  /* 0x0000000000967805 */ /* 0x000fe2000001ff00 */
[----:B------:R-:W-:Y:S01]  /*3530*/  UMOV UR4, URZ ;  /* 0x0000003f00047c82 */ /* 0x000fe20008000000 */
[----:B------:R-:W-:Y:S01]  /*3540*/  UMOV UR18, URZ ;  /* 0x0000003f00127c82 */ /* 0x000fe20008000000 */
        /* <DEDUP_REMOVED lines=361> */
[----:B------:R1:W-:Y:S02]  /*4be0*/  STL [R1+0x1fc], RZ ;  /* 0x0001fcff01007387 */ /* 0x0003e40000100800 */
.L_x_49:
[----:B--2---:R-:W-:Y:S01]  /*4bf0*/  BAR.SYNC.DEFER_BLOCKING 0x0 ;  /* 0x0000000000007b1d */ /* 0x004fe20000010000 */
[----:B------:R-:W-:Y:S01]  /*4c00*/  ULEA UR27, UR4, UR40, 0x3 ;  /* 0x00000028041b7291 */ /* 0x000fe2000f8e183f */
[----:B-1-3--:R-:W-:Y:S01]  /*4c10*/  @!P1 IMAD.MOV.U32 R0, RZ, RZ, 0x10000 ;  /* 0x00010000ff009424 */ /* 0x00afe200078e00ff */
[----:B------:R-:W-:Y:S01]  /*4c20*/  ELECT P0, URZ, PT ;  /* 0x00000000003f782f */ /* 0x000fe20003800000 */
[----:B------:R-:W-:-:S03]  /*4c30*/  ULEA UR16, UR4, UR40, 0xf ;  /* 0x0000002804107291 */ /* 0x000fc6000f8e783f */
[----:B------:R-:W-:Y:S01]  /*4c40*/  ISETP.LT.U32.AND P0, PT, R2, 0x20, P0 ;  /* 0x000000200200780c */ /* 0x000fe20000701070 */
[----:B------:R-:W-:Y:S02]  /*4c50*/  UIADD3 UR17, UR27, 0x20000, URZ ;  /* 0x000200001b117890 */ /* 0x000fe4000fffe03f */
[----:B------:R-:W-:Y:S02]  /*4c60*/  ULOP3.LUT UR20, UR7, 0x3, URZ, 0xc0, !UPT ;  /* 0x0000000307147892 */ /* 0x000fe4000f8ec03f */
[----:B------:R-:W-:Y:S02]  /*4c70*/  UIADD3 UR26, UR16, 0x10000, URZ ;  /* 0x00010000101a7890 */ /* 0x000fe4000fffe03f */
[----:B------:R-:W-:Y:S02]  /*4c80*/  ULEA UR22, UR20, UR14, 0x6 ;  /* 0x0000000e14167291 */ /* 0x000fe4000f8e303f */
[----:B------:R-:W-:Y:S01]  /*4c90*/  ULEA UR20, UR20, UR26, 0xd ;  /* 0x0000001a14147291 */ /* 0x000fe2000f8e683f */
[----:B------:R-:W-:Y:S01]  /*4ca0*/  UMOV UR23, UR18 ;  /* 0x0000001200177c82 */ /* 0x000fe20008000000 */
[----:B------:R-:W-:-:S02]  /*4cb0*/  UMOV UR21, UR17 ;  /* 0x0000001100157c82 */ /* 0x000fc40008000000 */
[----:B------:R-:W-:Y:S01]  /*4cc0*/  VOTEU.ANY UP0, P0 ;  /* 0x00000000003f7886 */ /* 0x000fe20000000100 */
[----:B------:R-:W-:Y:S01]  /*4cd0*/  VOTEU.ANY UP1, P0 ;  /* 0x00000000003f7886 */ /* 0x000fe20000020100 */
[----:B------:R-:W-:Y:S01]  /*4ce0*/  USHF.R.U32.HI UR26, URZ, 0x4, UR26 ;  /* 0x000000043f1a7899 */ /* 0x000fe2000801161a */
[----:B------:R1:W-:Y:S01]  /*4cf0*/  @!P1 SYNCS.ARRIVE.TRANS64 RZ, [UR27+0x20000], R0 ;  /* 0x02000000ffff99a7 */ /* 0x0003e2000800001b */
[----:B------:R2:W-:Y:S06]  /*4d00*/  MEMBAR.ALL.CTA ;  /* 0x0000000000007992 */ /* 0x0005ec0000008000 */
[----:B--2---:R-:W2:Y:S01]  /*4d10*/  FENCE.VIEW.ASYNC.S ;  /* 0x00000000000073c6 */ /* 0x004ea20000000000 */
[----:B------:R-:W-:Y:S01]  /*4d20*/  @UP0 UMOV UR24, UR8 ;  /* 0x0000000800180c82 */ /* 0x000fe20008000000 */
[----:B------:R-:W-:Y:S01]  /*4d30*/  @UP0 UMOV UR25, UR9 ;  /* 0x0000000900190c82 */ /* 0x000fe20008000000 */
[----:B------:R-:W-:-:S02]  /*4d40*/  USHF.R.U32.HI UR28, URZ, 0x4, UR16 ;  /* 0x000000043f1c7899 */ /* 0x000fc40008011610 */
[----:B------:R-:W-:Y:S01]  /*4d50*/  USGXT.U32 UR26, UR26, 0xe ;  /* 0x0000000e1a1a789a */ /* 0x000fe20008000000 */
[----:B-1----:R-:W-:Y:S01]  /*4d60*/  IMAD.U32 R0, RZ, RZ, UR15 ;  /* 0x0000000fff007e24 */ /* 0x002fe2000f8e00ff */
[----:B------:R-:W-:Y:S02]  /*4d70*/  USGXT.U32 UR28, UR28, 0xe ;  /* 0x0000000e1c1c789a */ /* 0x000fe40008000000 */
[----:B------:R-:W-:Y:S02]  /*4d80*/  ULOP3.LUT UR30, UR26, 0x2000000, URZ, 0xfc, !UPT ;  /* 0x020000001a1e7892 */ /* 0x000fe4000f8efc3f */
[----:B------:R-:W-:Y:S01]  /*4d90*/  SHF.L.U32 R0, R0, 0x1f, RZ ;  /* 0x0000001f00007819 */ /* 0x000fe200000006ff */
[----:B--2---:R-:W-:Y:S06]  /*4da0*/  BAR.SYNC.DEFER_BLOCKING 0x0 ;  /* 0x0000000000007b1d */ /* 0x004fec0000010000 */
[----:B------:R1:W-:Y:S02]  /*4db0*/  @UP1 UTMALDG.2D [UR16], [UR24] ;  /* 0x00000010180015b4 */ /* 0x0003e40008008000 */
[----:B------:R-:W-:Y:S06]  /*4dc0*/  BAR.SYNC.DEFER_BLOCKING 0x0 ;  /* 0x0000000000007b1d */ /* 0x000fec0000010000 */
[----:B------:R1:W-:Y:S02]  /*4dd0*/  UTMALDG.2D [UR20], [UR10] ;  /* 0x000000140a0075b4 */ /* 0x0003e40008008000 */
[----:B------:R-:W-:Y:S06]  /*4de0*/  BAR.SYNC.DEFER_BLOCKING 0x0 ;  /* 0x0000000000007b1d */ /* 0x000fec0000010000 */
[----:B------:R-:W2:Y:S02]  /*4df0*/  SYNCS.PHASECHK.TRANS64.TRYWAIT P0, [UR27+0x20000], R0 ;  /* 0x02000000ff0075a7 */ /* 0x000ea4000800015b */
[----:B-12---:R-:W-:Y:S05]  /*4e00*/  @!P0 BRA `(.L_x_48) ;  /* 0x00000070009c8947 */ /* 0x006fea0003800000 */
.L_x_50:
[----:B------:R-:W-:Y:S01]  /*4e10*/  STL.64 [R1+0x6c8], R150 ;  /* 0x0006c89601007387 */ /* 0x000fe20000100a00 */
[----:B------:R-:W-:Y:S01]  /*4e20*/  UMOV UR29, 0x40000040 ;  /* 0x40000040001d7882 */ /* 0x000fe20000000000 */
[----:B------:R-:W-:Y:S01]  /*4e30*/  UMOV UR31, 0x40000040 ;  /* 0x40000040001f7882 */ /* 0x000fe20000000000 */
[----:B------:R-:W-:Y:S01]  /*4e40*/  UIADD3 UR32, UP0, UR28, 0x2, URZ ;  /* 0x000000021c207890 */ /* 0x000fe2000ff1e03f */
[----:B------:R-:W-:Y:S01]  /*4e50*/  STL.64 [R1+0x6c0], R148 ;  /* 0x0006c09401007387 */ /* 0x000fe20000100a00 */
[----:B------:R-:W-:Y:S01]  /*4e60*/  UIADD3 UR34, UP1, UR26, 0x2000080, URZ ;  /* 0x020000801a227890 */ /* 0x000fe2000ff3e03f */
[----:B------:R-:W1:Y:S02]  /*4e70*/  LDC R0, c[0x0][0x230] ;  /* 0x00008c00ff007b82 */ /* 0x000e640000000800 */
[----:B------:R-:W-:Y:S04]  /*4e80*/  STL.64 [R1+0x6b8], R146 ;  /* 0x0006b89201007387 */ /* 0x000fe80000100a00 */
        /* <DEDUP_REMOVED lines=10> */
[----:B------:R2:W-:Y:S04]  /*4f30*/  STL.64 [R1+0x660], R124 ;  /* 0x0006607c01007387 */ /* 0x0005e80000100a00 */
[----:B--2---:R-:W2:Y:S04]  /*4f40*/  LDL.LU.64 R124, [R1] ;  /* 0x00000000017c7983 */ /* 0x004ea80000300a00 */
[----:B------:R-:W3:Y:S04]  /*4f50*/  LDL.LU.64 R126, [R1+0x8] ;  /* 0x00000800017e7983 */ /* 0x000ee80000300a00 */
[----:B------:R-:W5:Y:S04]  /*4f60*/  LDL.LU.64 R128, [R1+0x10] ;  /* 0x0000100001807983 */ /* 0x000f680000300a00 */
[----:B------:R-:W4:Y:S04]  /*4f70*/  LDL.LU.64 R130, [R1+0x18] ;  /* 0x0000180001827983 */ /* 0x000f280000300a00 */
[----:B------:R-:W2:Y:S04]  /*4f80*/  LDL.LU.64 R132, [R1+0x20] ;  /* 0x0000200001847983 */ /* 0x000ea80000300a00 */
        /* <DEDUP_REMOVED lines=9> */
[----:B---3--:R-:W-:Y:S04]  /*5020*/  STL.64 [R1+0x8c8], R150 ;  /* 0x0008c89601007387 */ /* 0x008fe80000100a00 */
[----:B--2---:R-:W-:Y:S04]  /*5030*/  STL.64 [R1+0x8c0], R148 ;  /* 0x0008c09401007387 */ /* 0x004fe80000100a00 */
[----:B----4-:R-:W-:Y:S04]  /*5040*/  STL.64 [R1+0x8b8], R146 ;  /* 0x0008b89201007387 */ /* 0x010fe80000100a00 */
[----:B-----5:R-:W-:Y:S04]  /*5050*/  STL.64 [R1+0x8b0], R144 ;  /* 0x0008b09001007387 */ /* 0x020fe80000100a00 */
        /* <DEDUP_REMOVED lines=60> */
[----:B--2---:R-:W2:Y:S04]  /*5420*/  LDL.LU.64 R24, [R1+0x200] ;  /* 0x0002000001187983 */ /* 0x004ea80000300a00 */
[----:B------:R-:W3:Y:S04]  /*5430*/  LDL.LU.64 R26, [R1+0x208] ;  /* 0x00020800011a7983 */ /* 0x000ee80000300a00 */
[----:B------:R-:W4:Y:S04]  /*5440*/  LDL.LU.64 R28, [R1+0x210] ;  /* 0x00021000011c7983 */ /* 0x000f280000300a00 */
[----:B------:R-:W5:Y:S04]  /*5450*/  LDL.LU.64 R30, [R1+0x218] ;  /* 0x00021800011e7983 */ /* 0x000f680000300a00 */
[----:B------:R-:W2:Y:S04]  /*5460*/  LDL.LU.64 R32, [R1+0x220] ;  /* 0x0002200001207983 */ /* 0x000ea80000300a00 */
        /* <DEDUP_REMOVED lines=59> */
[----:B-----5:R-:W-:Y:S04]  /*5820*/  STL.64 [R1+0xac8], R150 ;  /* 0x000ac89601007387 */ /* 0x020fe80000100a00 */
[----:B----4-:R-:W-:Y:S04]  /*5830*/  STL.64 [R1+0xac0], R148 ;  /* 0x000ac09401007387 */ /* 0x010fe80000100a00 */
[----:B---3--:R-:W-:Y:S04]  /*5840*/  STL.64 [R1+0xab8], R146 ;  /* 0x000ab89201007387 */ /* 0x008fe80000100a00 */
[----:B--2---:R-:W-:Y:S04]  /*5850*/  STL.64 [R1+0xab0], R144 ;  /* 0x000ab09001007387 */ /* 0x004fe80000100a00 */
        /* <DEDUP_REMOVED lines=61> */
[----:B------:R-:W2:Y:S04]  /*5c30*/  LDL.LU.64 R26, [R1+0x408] ;  /* 0x00040800011a7983 */ /* 0x000ea80000300a00 */
        /* <DEDUP_REMOVED lines=61> */
[----:B------:R-:W2:Y:S01]  /*6010*/  LDL.LU.64 R150, [R1+0x5f8] ;  /* 0x0005f80001967983 */ /* 0x000ea20000300a00 */
[----:B------:R-:W-:Y:S01]  /*6020*/  UMOV UR16, URZ ;  /* 0x0000003f00107c82 */ /* 0x000fe20008000000 */
[----:B------:R-:W-:Y:S01]  /*6030*/  UMOV UR17, URZ ;  /* 0x0000003f00117c82 */ /* 0x000fe20008000000 */
[----:B------:R-:W-:Y:S01]  /*6040*/  UIADD3.X UR33, UR16, 0x40000040, URZ, UP0, !UPT ;  /* 0x4000004010217890 */ /* 0x000fe200087fe43f */
[----:B------:R-:W3:Y:S01]  /*6050*/  LDL.LU.64 R152, [R1+0x70] ;  /* 0x0000700001987983 */ /* 0x000ee20000300a00 */
[----:B------:R-:W-:Y:S01]  /*6060*/  UIADD3.X UR35, UR17, 0x40000040, URZ, UP1, !UPT ;  /* 0x4000004011237890 */ /* 0x000fe20008ffe43f */
[----:B--2---:R-:W-:Y:S01]  /*6070*/  WARPGROUP.ARRIVE ;  /* 0x00000000000079c5 */ /* 0x004fe20000000000 */
[----:B------:R-:W-:Y:S01]  /*6080*/  UIADD3.64 UR24, UR32, 0x2, URZ ;  /* 0x0000000220187897 */ /* 0x000fe2000fffe03f */
[----:B------:R-:W3:Y:S04]  /*6090*/  LDL.LU.64 R154, [R1+0x78] ;  /* 0x00007800019a7983 */ /* 0x000ee80000300a00 */
[----:B------:R-:W-:Y:S01]  /*60a0*/  HGMMA.64x256x16.F32.BF16 R24, gdesc[UR28].tnspB, R24, gsb0 ;  /* 0x43e000001c1879f0 */ /* 0x000fe20008001818 */
[----:B------:R-:W-:Y:S01]  /*60b0*/  UIADD3.64 UR26, UR34, 0x80, URZ ;  /* 0x00000080221a7897 */ /* 0x000fe2000fffe03f */
[----:B------:R-:W3:Y:S01]  /*60c0*/  LDL.LU.64 R156, [R1+0x80] ;  /* 0x00008000019c7983 */ /* 0x000ee20000300a00 */
[----:B------:R-:W-:-:S02]  /*60d0*/  UIADD3.64 UR20, UR32, 0x4, URZ ;  /* 0x0000000420147897 */ /* 0x000fc4000fffe03f */
[----:B------:R-:W-:Y:S01]  /*60e0*/  UIADD3.64 UR22, UR34, 0x100, URZ ;  /* 0x0000010022167897 */ /* 0x000fe2000fffe03f */
[----:B------:R-:W3:Y:S04]  /*60f0*/  LDL.LU.64 R158, [R1+0x88] ;  /* 0x00008800019e7983 */ /* 0x000ee80000300a00 */
        /* <DEDUP_REMOVED lines=45> */
[----:B------:R-:W3:Y:S01]  /*63d0*/  LDL.LU.64 R250, [R1+0x1f8] ;  /* 0x0001f80001fa7983 */ /* 0x000ee20000300a00 */
[----:B------:R-:W-:-:S02]  /*63e0*/  WARPGROUP.DEPBAR.LE gsb0, 0x0 ;  /* 0x00008000000079c5 */ /* 0x000fc40000010000 */
[----:B------:R-:W-:-:S06]  /*63f0*/  WARPGROUP.ARRIVE ;  /* 0x00000000000079c5 */ /* 0x000fcc0000000000 */
[----:B------:R-:W-:Y:S03]  /*6400*/  HGMMA.64x256x16.F32.BF16 R24, gdesc[UR32].tnspB, R24, gsb0 ;  /* 0x43e00000201879f0 */ /* 0x000fe60008001818 */
[----:B------:R-:W-:Y:S02]  /*6410*/  WARPGROUP.DEPBAR.LE gsb0, 0x0 ;  /* 0x00008000000079c5 */ /* 0x000fe40000010000 */
[----:B------:R-:W-:-:S15]  /*6420*/  WARPGROUP.ARRIVE ;  /* 0x00000000000079c5 */ /* 0x000fde0000000000 */
[----:B------:R-:W-:-:S08]  /*6430*/  NOP ;  /* 0x0000000000007918 */ /* 0x000fd00000000000 */
[----:B------:R-:W-:Y:S03]  /*6440*/  HGMMA.64x256x16.F32.BF16 R24, gdesc[UR24].tnspB, R24, gsb0 ;  /* 0x43e00000181879f0 */ /* 0x000fe60008001818 */
[----:B------:R-:W-:Y:S02]  /*6450*/  WARPGROUP.DEPBAR.LE gsb0, 0x0 ;  /* 0x00008000000079c5 */ /* 0x000fe40000010000 */
[----:B------:R-:W-:-:S15]  /*6460*/  WARPGROUP.ARRIVE ;  /* 0x00000000000079c5 */ /* 0x000fde0000000000 */
[----:B------:R-:W-:-:S08]  /*6470*/  NOP ;  /* 0x0000000000007918 */ /* 0x000fd00000000000 */
[----:B------:R-:W-:Y:S03]  /*6480*/  HGMMA.64x256x16.F32.BF16 R24, gdesc[UR20].tnspB, R24, gsb0 ;  /* 0x43e00000141879f0 */ /* 0x000fe60008001818 */
[----:B------:R-:W-:Y:S02]  /*6490*/  WARPGROUP.DEPBAR.LE gsb0, 0x0 ;  /* 0x00008000000079c5 */ /* 0x000fe40000010000 */
        /* <DEDUP_REMOVED lines=128> */
[----:B------:R-:W-:-:S02]  /*6ca0*/  UIADD3.64 UR28, UR32, 0x1fe, URZ ;  /* 0x000001fe201c7897 */ /* 0x000fc4000fffe03f */
[----:B------:R-:W-:Y:S01]  /*6cb0*/  UIADD3.64 UR36, UR32, 0x200, URZ ;  /* 0x0000020020247897 */ /* 0x000fe2000fffe03f */
[----:B------:R-:W-:Y:S01]  /*6cc0*/  UMOV UR38, UR34 ;  /* 0x0000002200267c82 */ /* 0x000fe20008000000 */
[----:B------:R-:W-:Y:S01]  /*6cd0*/  UMOV UR39, UR35 ;  /* 0x0000002300277c82 */ /* 0x000fe20008000000 */
[----:B------:R-:W-:Y:S02]  /*6ce0*/  UIADD3.64 UR24, UR32, 0x202, URZ ;  /* 0x0000020220187897 */ /* 0x000fe4000fffe03f */
[----:B------:R-:W-:Y:S01]  /*6cf0*/  UIADD3.64 UR20, UR32, 0x204, URZ ;  /* 0x0000020420147897 */ /* 0x000fe2000fffe03f */
[----:B--2---:R-:W-:-:S06]  /*6d00*/  WARPGROUP.ARRIVE ;  /* 0x00000000000079c5 */ /* 0x004fcc0000000000 */
        /* <DEDUP_REMOVED lines=78> */
[----:B--2---:R-:W3:Y:S04]  /*71f0*/  LDL.LU.64 R150, [R1+0x8c8] ;  /* 0x0008c80001967983 */ /* 0x004ee80000300a00 */
        /* <DEDUP_REMOVED lines=13> */
[----:B------:R-:W-:-:S02]  /*72d0*/  UIADD3.64 UR28, UR32, 0x3fe, URZ ;  /* 0x000003fe201c7897 */ /* 0x000fc4000fffe03f */
[----:B------:R-:W-:Y:S01]  /*72e0*/  UIADD3.64 UR36, UR32, 0x400, URZ ;  /* 0x0000040020247897 */ /* 0x000fe2000fffe03f */
[----:B------:R-:W2:Y:S01]  /*72f0*/  LDL.LU.64 R122, [R1+0x858] ;  /* 0x00085800017a7983 */ /* 0x000ea20000300a00 */
[----:B------:R-:W-:Y:S01]  /*7300*/  UMOV UR38, UR34 ;  /* 0x0000002200267c82 */ /* 0x000fe20008000000 */
[----:B------:R-:W-:Y:S01]  /*7310*/  UMOV UR39, UR35 ;  /* 0x0000002300277c82 */ /* 0x000fe20008000000 */
[----:B------:R-:W-:Y:S01]  /*7320*/  UIADD3.64 UR24, UR32, 0x402, URZ ;  /* 0x0000040220187897 */ /* 0x000fe2000fffe03f */
[----:B------:R-:W2:Y:S01]  /*7330*/  LDL.LU.64 R120, [R1+0x850] ;  /* 0x0008500001787983 */ /* 0x000ea20000300a00 */
[----:B------:R-:W-:-:S03]  /*7340*/  UIADD3.64 UR20, UR32, 0x404, URZ ;  /* 0x0000040420147897 */ /* 0x000fc6000fffe03f */
        /* <DEDUP_REMOVED lines=48> */
[----:B---3--:R-:W-:-:S06]  /*7650*/  WARPGROUP.ARRIVE ;  /* 0x00000000000079c5 */ /* 0x008fcc0000000000 */
        /* <DEDUP_REMOVED lines=14> */
[----:B------:R-:W-:Y:S04]  /*7740*/  STL.64 [R1], R124 ;  /* 0x0000007c01007387 */ /* 0x000fe80000100a00 */
        /* <DEDUP_REMOVED lines=63> */
[----:B---3--:R-:W2:Y:S04]  /*7b40*/  LDL.LU.64 R150, [R1+0x6c8] ;  /* 0x0006c80001967983 */ /* 0x008ea80000300a00 */
        /* <DEDUP_REMOVED lines=14> */
[----:B------:R-:W-:Y:S02]  /*7c30*/  UIADD3.64 UR24, UR32, 0x602, URZ ;  /* 0x0000060220187897 */ /* 0x000fe4000fffe03f */
[----:B------:R-:W-:Y:S02]  /*7c40*/  UIADD3.64 UR20, UR32, 0x604, URZ ;  /* 0x0000060420147897 */ /* 0x000fe4000fffe03f */
[----:B------:R-:W-:Y:S02]  /*7c50*/  UIADD3 UR18, UR18, 0x40, URZ ;  /* 0x0000004012127890 */ /* 0x000fe4000fffe03f */
[----:B------:R-:W-:-:S04]  /*7c60*/  UIADD3 UR4, UR4, 0x1, URZ ;  /* 0x0000000104047890 */ /* 0x000fc8000fffe03f */
[----:B-1----:R-:W-:Y:S01]  /*7c70*/  ISETP.LE.AND P0, PT, R0, UR18, PT ;  /* 0x0000001200007c0c */ /* 0x002fe2000bf03270 */
[----:B------:R-:W-:-:S04]  /*7c80*/  UISETP.NE.U32.AND UP0, UPT, UR4, 0x2, UPT ;  /* 0x000000020400788c */ /* 0x000fc8000bf05070 */
[----:B------:R-:W-:Y:S02]  /*7c90*/  USEL UR16, URZ, 0x1, UP0 ;  /* 0x000000013f107887 */ /* 0x000fe40008000000 */
[----:B------:R-:W-:Y:S02]  /*7ca0*/  USEL UR4, UR4, URZ, UP0 ;  /* 0x0000003f04047287 */ /* 0x000fe40008000000 */
[----:B------:R-:W-:Y:S01]  /*7cb0*/  ULOP3.LUT UR15, UR15, UR16, URZ, 0x3c, !UPT ;  /* 0x000000100f0f7292 */ /* 0x000fe2000f8e3c3f */
[----:B--2---:R-:W-:-:S06]  /*7cc0*/  WARPGROUP.ARRIVE ;  /* 0x00000000000079c5 */ /* 0x004fcc0000000000 */
[----:B------:R-:W-:Y:S01]  /*7cd0*/  HGMMA.64x256x16.F32.BF16 R24, gdesc[UR28].tnspB, R24, gsb0 ;  /* 0x43e000001c1879f0 */ /* 0x000fe20008001818 */
[----:B------:R-:W-:Y:S01]  /*7ce0*/  UIADD3.64 UR28, UR32, 0x600, URZ ;  /* 0x00000600201c7897 */ /* 0x000fe2000fffe03f */
[----:B------:R-:W-:Y:S01]  /*7cf0*/  UMOV UR30, UR34 ;  /* 0x00000022001e7c82 */ /* 0x000fe20008000000 */
[----:B------:R-:W-:Y:S01]  /*7d00*/  UMOV UR31, UR35 ;  /* 0x00000023001f7c82 */ /* 0x000fe20008000000 */
[----:B------:R-:W-:Y:S02]  /*7d10*/  WARPGROUP.DEPBAR.LE gsb0, 0x0 ;  /* 0x00008000000079c5 */ /* 0x000fe40000010000 */
[----:B------:R-:W-:-:S15]  /*7d20*/  WARPGROUP.ARRIVE ;  /* 0x00000000000079c5 */ /* 0x000fde0000000000 */
[----:B------:R-:W-:-:S07]  /*7d30*/  NOP ;  /* 0x0000000000007918 */ /* 0x000fce0000000000 */
        /* <DEDUP_REMOVED lines=10> */
[----:B----4-:R-:W-:Y:S05]  /*7de0*/  @!P0 BRA `(.L_x_49) ;  /* 0xffffffcc00808947 */ /* 0x010fea000383ffff */
.L_x_47:
[----:B------:R-:W5:Y:S04]  /*7df0*/  LDL.LU R152, [R1+0x44c] ;  /* 0x00044c0001987983 */ /* 0x000f680000300800 */
[----:B------:R-:W2:Y:S04]  /*7e00*/  LDL.LU R23, [R1+0x448] ;  /* 0x0004480001177983 */ /* 0x000ea80000300800 */
[----:B------:R-:W2:Y:S04]  /*7e10*/  LDL.LU R22, [R1+0x45c] ;  /* 0x00045c0001167983 */ /* 0x000ea80000300800 */
[----:B------:R-:W2:Y:S04]  /*7e20*/  LDL.LU R21, [R1+0x458] ;  /* 0x0004580001157983 */ /* 0x000ea80000300800 */
[----:B------:R-:W2:Y:S04]  /*7e30*/  LDL.LU R20, [R1+0x46c] ;  /* 0x00046c0001147983 */ /* 0x000ea80000300800 */
[----:B------:R-:W2:Y:S04]  /*7e40*/  LDL.LU R19, [R1+0x468] ;  /* 0x0004680001137983 */ /* 0x000ea80000300800 */
[----:B------:R-:W2:Y:S04]  /*7e50*/  LDL.LU R10, [R1+0x544] ;  /* 0x00054400010a7983 */ /* 0x000ea80000300800 */
[----:B------:R-:W2:Y:S04]  /*7e60*/  LDL.LU R9, [R1+0x540] ;  /* 0x0005400001097983 */ /* 0x000ea80000300800 */
[----:B------:R-:W2:Y:S04]  /*7e70*/  LDL.LU R8, [R1+0x554] ;  /* 0x0005540001087983 */ /* 0x000ea80000300800 */
[----:B----4-:R-:W4:Y:S04]  /*7e80*/  LDL.LU R7, [R1+0x550] ;  /* 0x0005500001077983 */ /* 0x010f280000300800 */
[----:B------:R-:W4:Y:S04]  /*7e90*/  LDL.LU R18, [R1+0x47c] ;  /* 0x00047c0001127983 */ /* 0x000f280000300800 */
        /* <DEDUP_REMOVED lines=8> */
[----:B-1-3--:R-:W3:Y:S04]  /*7f20*/  LDL.LU R0, [R1+0x570] ;  /* 0x0005700001007983 */ /* 0x00aee80000300800 */
[----:B------:R-:W3:Y:S04]  /*7f30*/  LDL.LU R12, [R1+0x4f4] ;  /* 0x0004f400010c7983 */ /* 0x000ee80000300800 */
[----:B------:R-:W3:Y:S04]  /*7f40*/  LDL.LU R11, [R1+0x4f0] ;  /* 0x0004f000010b7983 */ /* 0x000ee80000300800 */
[----:B------:R-:W5:Y:S04]  /*7f50*/  LDL.LU R154, [R1+0x404] ;  /* 0x00040400019a7983 */ /* 0x000f680000300800 */
[----:B------:R-:W5:Y:S04]  /*7f60*/  LDL.LU R153, [R1+0x400] ;  /* 0x0004000001997983 */ /* 0x000f680000300800 */
[----:B------:R-:W-:Y:S04]  /*7f70*/  STL [R1+0x7f4], R52 ;  /* 0x0007f43401007387 */ /* 0x000fe80000100800 */
[----:B------:R1:W-:Y:S04]  /*7f80*/  STL [R1+0x7f0], R53 ;  /* 0x0007f03501007387 */ /* 0x0003e80000100800 */
[----:B------:R-:W-:Y:S04]  /*7f90*/  STL [R1+0x7ec], R54 ;  /* 0x0007ec3601007387 */ /* 0x000fe80000100800 */
        /* <DEDUP_REMOVED lines=71> */
[----:B------:R-:W-:Y:S01]  /*8410*/  STL [R1+0x6cc], R126 ;  /* 0x0006cc7e01007387 */ /* 0x000fe20000100800 */
[----:B-----5:R-:W-:-:S03]  /*8420*/  F2FP.BF16.F32.PACK_AB R2, R154, R153 ;  /* 0x000000999a02723e */ /* 0x020fc600000010ff */
        /* <DEDUP_REMOVED lines=22> */
[----:B------:R5:W-:Y:S04]  /*8590*/  STL [R1+0x670], R149 ;  /* 0x0006709501007387 */ /* 0x000be80000100800 */
[----:B------:R5:W-:Y:S04]  /*85a0*/  STL [R1+0x66c], R150 ;  /* 0x00066c9601007387 */ /* 0x000be80000100800 */
[----:B------:R5:W-:Y:S04]  /*85b0*/  STL [R1+0x668], R151 ;  /* 0x0006689701007387 */ /* 0x000be80000100800 */
[----:B------:R5:W-:Y:S04]  /*85c0*/  STL [R1+0x650], R2 ;  /* 0x0006500201007387 */ /* 0x000be80000100800 */
[----:B------:R-:W5:Y:S04]  /*85d0*/  LDL.LU R200, [R1+0x40c] ;  /* 0x00040c0001c87983 */ /* 0x000f680000300800 */
        /* <DEDUP_REMOVED lines=14> */
[----:B------:R-:W5:Y:S01]  /*86c0*/  LDL.LU R185, [R1+0x440] ;  /* 0x0004400001b97983 */ /* 0x000f620000300800 */
[----:B------:R-:W-:-:S02]  /*86d0*/  IMAD.MOV.U32 R184, RZ, RZ, R152 ;  /* 0x000000ffffb87224 */ /* 0x000fc400078e0098 */
[----:B--2---:R-:W-:Y:S01]  /*86e0*/  IMAD.MOV.U32 R183, RZ, RZ, R23 ;  /* 0x000000ffffb77224 */ /* 0x004fe200078e0017 */
[----:B------:R-:W2:Y:S04]  /*86f0*/  LDL.LU R182, [R1+0x454] ;  /* 0x0004540001b67983 */ /* 0x000ea80000300800 */
[----:B------:R-:W2:Y:S01]  /*8700*/  LDL.LU R181, [R1+0x450] ;  /* 0x0004500001b57983 */ /* 0x000ea20000300800 */
[----:B------:R-:W-:Y:S02]  /*8710*/  IMAD.MOV.U32 R180, RZ, RZ, R22 ;  /* 0x000000ffffb47224 */ /* 0x000fe400078e0016 */
[----:B------:R-:W-:Y:S01]  /*8720*/  IMAD.MOV.U32 R179, RZ, RZ, R21 ;  /* 0x000000ffffb37224 */ /* 0x000fe200078e0015 */
[----:B------:R-:W2:Y:S04]  /*8730*/  LDL.LU R178, [R1+0x464] ;  /* 0x0004640001b27983 */ /* 0x000ea80000300800 */
[----:B------:R-:W2:Y:S01]  /*8740*/  LDL.LU R177, [R1+0x460] ;  /* 0x0004600001b17983 */ /* 0x000ea20000300800 */
[----:B------:R-:W-:-:S02]  /*8750*/  IMAD.MOV.U32 R176, RZ, RZ, R20 ;  /* 0x000000ffffb07224 */ /* 0x000fc400078e0014 */
[----:B------:R-:W-:Y:S01]  /*8760*/  IMAD.MOV.U32 R175, RZ, RZ, R19 ;  /* 0x000000ffffaf7224 */ /* 0x000fe200078e0013 */
[----:B------:R-:W2:Y:S04]  /*8770*/  LDL.LU R174, [R1+0x474] ;  /* 0x0004740001ae7983 */ /* 0x000ea80000300800 */
[----:B------:R-:W2:Y:S01]  /*8780*/  LDL.LU R173, [R1+0x470] ;  /* 0x0004700001ad7983 */ /* 0x000ea20000300800 */
[----:B----4-:R-:W-:Y:S02]  /*8790*/  IMAD.MOV.U32 R172, RZ, RZ, R18 ;  /* 0x000000ffffac7224 */ /* 0x010fe400078e0012 */
[----:B------:R-:W-:Y:S01]  /*87a0*/  IMAD.MOV.U32 R171, RZ, RZ, R17 ;  /* 0x000000ffffab7224 */ /* 0x000fe200078e0011 */
        /* <DEDUP_REMOVED lines=17> */
[----:B------:R-:W4:Y:S01]  /*88c0*/  LDL.LU R153, [R1+0x4c0] ;  /* 0x0004c00001997983 */ /* 0x000f220000300800 */
[----:B------:R-:W-:-:S02]  /*88d0*/  IMAD.MOV.U32 R152, RZ, RZ, R16 ;  /* 0x000000ffff987224 */ /* 0x000fc400078e0010 */
[----:B------:R-:W-:Y:S01]  /*88e0*/  IMAD.MOV.U32 R23, RZ, RZ, R15 ;  /* 0x000000ffff177224 */ /* 0x000fe200078e000f */
[----:B------:R-:W4:Y:S04]  /*88f0*/  LDL.LU R22, [R1+0x4d4] ;  /* 0x0004d40001167983 */ /* 0x000f280000300800 */
[----:B------:R-:W4:Y:S01]  /*8900*/  LDL.LU R21, [R1+0x4d0] ;  /* 0x0004d00001157983 */ /* 0x000f220000300800 */
[----:B------:R-:W-:Y:S02]  /*8910*/  IMAD.MOV.U32 R20, RZ, RZ, R14 ;  /* 0x000000ffff147224 */ /* 0x000fe400078e000e */
[----:B------:R-:W-:Y:S01]  /*8920*/  IMAD.MOV.U32 R19, RZ, RZ, R13 ;  /* 0x000000ffff137224 */ /* 0x000fe200078e000d */
[----:B------:R-:W4:Y:S04]  /*8930*/  LDL.LU R18, [R1+0x4e4] ;  /* 0x0004e40001127983 */ /* 0x000f280000300800 */
[----:B------:R-:W4:Y:S04]  /*8940*/  LDL.LU R17, [R1+0x4e0] ;  /* 0x0004e00001117983 */ /* 0x000f280000300800 */
[----:B------:R-:W4:Y:S04]  /*8950*/  LDL.LU R16, [R1+0x4ec] ;  /* 0x0004ec0001107983 */ /* 0x000f280000300800 */
[----:B------:R-:W4:Y:S01]  /*8960*/  LDL.LU R15, [R1+0x4e8] ;  /* 0x0004e800010f7983 */ /* 0x000f220000300800 */
[----:B---3--:R-:W-:-:S02]  /*8970*/  IMAD.MOV.U32 R14, RZ, RZ, R12 ;  /* 0x000000ffff0e7224 */ /* 0x008fc400078e000c */
[----:B------:R-:W-:Y:S01]  /*8980*/  IMAD.MOV.U32 R13, RZ, RZ, R11 ;  /* 0x000000ffff0d7224 */ /* 0x000fe200078e000b */
[----:B------:R-:W3:Y:S04]  /*8990*/  LDL.LU R12, [R1+0x4fc] ;  /* 0x0004fc00010c7983 */ /* 0x000ee80000300800 */
[----:B------:R-:W3:Y:S01]  /*89a0*/  LDL.LU R11, [R1+0x4f8] ;  /* 0x0004f800010b7983 */ /* 0x000ee20000300800 */
[----:B-1----:R-:W-:Y:S02]  /*89b0*/  F2FP.BF16.F32.PACK_AB R53, R184, R183 ;  /* 0x000000b7b835723e */ /* 0x002fe400000010ff */
[----:B------:R-:W-:Y:S01]  /*89c0*/  F2FP.BF16.F32.PACK_AB R252, R172, R171 ;  /* 0x000000abacfc723e */ /* 0x000fe200000010ff */
[----:B------:R-:W-:Y:S01]  /*89d0*/  BAR.SYNC.DEFER_BLOCKING 0x0 ;  /* 0x0000000000007b1d */ /* 0x000fe20000010000 */
[----:B------:R-:W-:-:S02]  /*89e0*/  F2FP.BF16.F32.PACK_AB R23, R152, R23 ;  /* 0x000000179817723e */ /* 0x000fc400000010ff */
[----:B------:R-:W-:Y:S02]  /*89f0*/  F2FP.BF16.F32.PACK_AB R13, R14, R13 ;  /* 0x0000000d0e0d723e */ /* 0x000fe400000010ff */
[----:B------:R-:W-:Y:S02]  /*8a00*/  F2FP.BF16.F32.PACK_AB R24, R25, R24 ;  /* 0x000000181918723e */ /* 0x000fe400000010ff */
[----:B-----5:R-:W-:Y:S01]  /*8a10*/  F2FP.BF16.F32.PACK_AB R149, R200, R199 ;  /* 0x000000c7c895723e */ /* 0x020fe200000010ff */
[----:B------:R-:W1:Y:S01]  /*8a20*/  @!P1 SYNCS.CCTL.IV [UR40+0x20000] ;  /* 0x02000000ff0099b1 */ /* 0x000e620008000028 */
[----:B------:R-:W-:Y:S01]  /*8a30*/  F2FP.BF16.F32.PACK_AB R150, R198, R197 ;  /* 0x000000c5c696723e */ /* 0x000fe200000010ff */
[----:B-1----:R-:W-:Y:S01]  /*8a40*/  BAR.SYNC.DEFER_BLOCKING 0x0 ;  /* 0x0000000000007b1d */ /* 0x002fe20000010000 */
[----:B------:R-:W-:Y:S02]  /*8a50*/  F2FP.BF16.F32.PACK_AB R151, R196, R195 ;  /* 0x000000c3c497723e */ /* 0x000fe400000010ff */
[----:B------:R-:W-:-:S02]  /*8a60*/  F2FP.BF16.F32.PACK_AB R129, R194, R193 ;  /* 0x000000c1c281723e */ /* 0x000fc400000010ff */
[----:B------:R-:W-:Y:S01]  /*8a70*/  F2FP.BF16.F32.PACK_AB R130, R192, R191 ;  /* 0x000000bfc082723e */ /* 0x000fe200000010ff */
[----:B------:R-:W1:Y:S01]  /*8a80*/  @!P1 SYNCS.CCTL.IV [UR40+0x20008] ;  /* 0x02000800ff0099b1 */ /* 0x000e620008000028 */
[----:B------:R-:W-:Y:S02]  /*8a90*/  F2FP.BF16.F32.PACK_AB R131, R190, R189 ;  /* 0x000000bdbe83723e */ /* 0x000fe400000010ff */
[----:B------:R-:W-:Y:S02]  /*8aa0*/  F2FP.BF16.F32.PACK_AB R132, R188, R187 ;  /* 0x000000bbbc84723e */ /* 0x000fe400000010ff */
[----:B------:R-:W-:-:S05]  /*8ab0*/  F2FP.BF16.F32.PACK_AB R2, R186, R185 ;  /* 0x000000b9ba02723e */ /* 0x000fca00000010ff */
[----:B------:R5:W-:Y:S01]  /*8ac0*/  STL [R1+0x630], R2 ;  /* 0x0006300201007387 */ /* 0x000be20000100800 */
[----:B--2---:R-:W-:-:S03]  /*8ad0*/  F2FP.BF16.F32.PACK_AB R52, R182, R181 ;  /* 0x000000b5b634723e */ /* 0x004fc600000010ff */
[----:B------:R2:W-:Y:S04]  /*8ae0*/  STL [R1+0x634], R53 ;  /* 0x0006343501007387 */ /* 0x0005e80000100800 */
[----:B------:R1:W-:Y:S01]  /*8af0*/  STL [R1+0x638], R52 ;  /* 0x0006383401007387 */ /* 0x0003e20000100800 */
[----:B-----5:R-:W-:Y:S02]  /*8b00*/  F2FP.BF16.F32.PACK_AB R2, R180, R179 ;  /* 0x000000b3b402723e */ /* 0x020fe400000010ff */
[----:B--2---:R-:W-:-:S03]  /*8b10*/  F2FP.BF16.F32.PACK_AB R53, R178, R177 ;  /* 0x000000b1b235723e */ /* 0x004fc600000010ff */
[----:B------:R2:W-:Y:S01]  /*8b20*/  STL [R1+0x63c], R2 ;  /* 0x00063c0201007387 */ /* 0x0005e20000100800 */
[----:B-1----:R-:W-:-:S03]  /*8b30*/  F2FP.BF16.F32.PACK_AB R52, R176, R175 ;  /* 0x000000afb034723e */ /* 0x002fc600000010ff */
[----:B------:R-:W-:Y:S04]  /*8b40*/  STL [R1+0x620], R53 ;  /* 0x0006203501007387 */ /* 0x000fe80000100800 */
[----:B------:R-:W-:Y:S01]  /*8b50*/  STL [R1+0x624], R52 ;  /* 0x0006243401007387 */ /* 0x000fe20000100800 */
[----:B--2---:R-:W-:Y:S02]  /*8b60*/  F2FP.BF16.F32.PACK_AB R2, R174, R173 ;  /* 0x000000adae02723e */ /* 0x004fe400000010ff */
[----:B----4-:R-:W-:-:S03]  /*8b70*/  F2FP.BF16.F32.PACK_AB R145, R170, R169 ;  /* 0x000000a9aa91723e */ /* 0x010fc600000010ff */
[----:B------:R1:W-:Y:S04]  /*8b80*/  STL [R1+0x628], R2 ;  /* 0x0006280201007387 */ /* 0x0003e80000100800 */
[----:B------:R-:W-:Y:S01]  /*8b90*/  STL [R1+0x660], R252 ;  /* 0x000660fc01007387 */ /* 0x000fe20000100800 */
[----:B------:R-:W-:Y:S02]  /*8ba0*/  F2FP.BF16.F32.PACK_AB R146, R168, R167 ;  /* 0x000000a7a892723e */ /* 0x000fe400000010ff */
[----:B------:R-:W-:Y:S02]  /*8bb0*/  F2FP.BF16.F32.PACK_AB R147, R166, R165 ;  /* 0x000000a5a693723e */ /* 0x000fe400000010ff */
[----:B------:R-:W-:Y:S02]  /*8bc0*/  F2FP.BF16.F32.PACK_AB R148, R164, R163 ;  /* 0x000000a3a494723e */ /* 0x000fe400000010ff */
[----:B------:R-:W-:-:S02]  /*8bd0*/  F2FP.BF16.F32.PACK_AB R125, R162, R161 ;  /* 0x000000a1a27d723e */ /* 0x000fc400000010ff */
[----:B------:R-:W-:Y:S02]  /*8be0*/  F2FP.BF16.F32.PACK_AB R126, R160, R159 ;  /* 0x0000009fa07e723e */ /* 0x000fe400000010ff */
[----:B------:R-:W-:Y:S02]  /*8bf0*/  F2FP.BF16.F32.PACK_AB R127, R158, R157 ;  /* 0x0000009d9e7f723e */ /* 0x000fe400000010ff */
[----:B------:R-:W-:Y:S02]  /*8c00*/  F2FP.BF16.F32.PACK_AB R128, R156, R155 ;  /* 0x0000009b9c80723e */ /* 0x000fe400000010ff */
[----:B-1----:R-:W-:-:S05]  /*8c10*/  F2FP.BF16.F32.PACK_AB R2, R154, R153 ;  /* 0x000000999a02723e */ /* 0x002fca00000010ff */
[----:B------:R1:W-:Y:S01]  /*8c20*/  STL [R1+0x4a0], R2 ;  /* 0x0004a00201007387 */ /* 0x0003e20000100800 */
[----:B------:R-:W-:-:S03]  /*8c30*/  F2FP.BF16.F32.PACK_AB R21, R22, R21 ;  /* 0x000000151615723e */ /* 0x000fc600000010ff */
[----:B------:R-:W-:Y:S04]  /*8c40*/  STL [R1+0x4a4], R23 ;  /* 0x0004a41701007387 */ /* 0x000fe80000100800 */
[----:B------:R-:W-:Y:S01]  /*8c50*/  STL [R1+0x4a8], R21 ;  /* 0x0004a81501007387 */ /* 0x000fe20000100800 */
[----:B-1----:R-:W-:-:S05]  /*8c60*/  F2FP.BF16.F32.PACK_AB R2, R20, R19 ;  /* 0x000000131402723e */ /* 0x002fca00000010ff */
[----:B------:R1:W-:Y:S01]  /*8c70*/  STL [R1+0x4ac], R2 ;  /* 0x0004ac0201007387 */ /* 0x0003e20000100800 */
[----:B------:R-:W-:-:S05]  /*8c80*/  F2FP.BF16.F32.PACK_AB R252, R16, R15 ;  /* 0x0000000f10fc723e */ /* 0x000fca00000010ff */
[----:B------:R-:W-:Y:S01]  /*8c90*/  STL [R1+0x664], R252 ;  /* 0x000664fc01007387 */ /* 0x000fe20000100800 */
[----:B-1----:R-:W-:-:S05]  /*8ca0*/  F2FP.BF16.F32.PACK_AB R2, R18, R17 ;  /* 0x000000111202723e */ /* 0x002fca00000010ff */
[----:B------:R3:W-:Y:S04]  /*8cb0*/  STL [R1+0x490], R2 ;  /* 0x0004900201007387 */ /* 0x0007e80000100800 */
[----:B------:R-:W2:Y:S01]  /*8cc0*/  LDL.LU R192, [R1+0x50c] ;  /* 0x00050c0001c07983 */ /* 0x000ea20000300800 */
[----:B---3--:R-:W-:-:S03]  /*8cd0*/  F2FP.BF16.F32.PACK_AB R2, R12, R11 ;  /* 0x0000000b0c02723e */ /* 0x008fc600000010ff */
[----:B------:R1:W-:Y:S04]  /*8ce0*/  STL [R1+0x498], R13 ;  /* 0x0004980d01007387 */ /* 0x0003e80000100800 */
[----:B------:R-:W2:Y:S04]  /*8cf0*/  LDL.LU R191, [R1+0x508] ;  /* 0x0005080001bf7983 */ /* 0x000ea80000300800 */
[----:B------:R3:W-:Y:S04]  /*8d00*/  STL [R1+0x49c], R2 ;  /* 0x00049c0201007387 */ /* 0x0007e80000100800 */
[----:B------:R-:W4:Y:S04]  /*8d10*/  LDL.LU R190, [R1+0x514] ;  /* 0x0005140001be7983 */ /* 0x000f280000300800 */
[----:B------:R-:W4:Y:S04]  /*8d20*/  LDL.LU R189, [R1+0x510] ;  /* 0x0005100001bd7983 */ /* 0x000f280000300800 */
        /* <DEDUP_REMOVED lines=10> */
[----:B------:R-:W3:Y:S04]  /*8dd0*/  LDL.LU R176, [R1+0x54c] ;  /* 0x00054c0001b07983 */ /* 0x000ee80000300800 */
[----:B------:R-:W3:Y:S04]  /*8de0*/  LDL.LU R175, [R1+0x548] ;  /* 0x0005480001af7983 */ /* 0x000ee80000300800 */
[----:B------:R-:W2:Y:S04]  /*8df0*/  LDL.LU R172, [R1+0x55c] ;  /* 0x00055c0001ac7983 */ /* 0x000ea80000300800 */
[----:B------:R-:W2:Y:S04]  /*8e00*/  LDL.LU R171, [R1+0x558] ;  /* 0x0005580001ab7983 */ /* 0x000ea80000300800 */
        /* <DEDUP_REMOVED lines=26> */
[----:B------:R-:W-:-:S03]  /*8fb0*/  IMAD.MOV.U32 R178, RZ, RZ, R10 ;  /* 0x000000ffffb27224 */ /* 0x000fc600078e000a */
[----:B------:R-:W5:Y:S01]  /*8fc0*/  LDL.LU R14, [R1+0x5d4] ;  /* 0x0005d400010e7983 */ /* 0x000f620000300800 */
[----:B------:R-:W-:-:S03]  /*8fd0*/  IMAD.MOV.U32 R177, RZ, RZ, R9 ;  /* 0x000000ffffb17224 */ /* 0x000fc600078e0009 */
[----:B-1----:R-:W5:Y:S01]  /*8fe0*/  LDL.LU R13, [R1+0x5d0] ;  /* 0x0005d000010d7983 */ /* 0x002f620000300800 */
[----:B------:R-:W-:-:S03]  /*8ff0*/  IMAD.MOV.U32 R174, RZ, RZ, R8 ;  /* 0x000000ffffae7224 */ /* 0x000fc600078e0008 */
[----:B------:R-:W5:Y:S01]  /*9000*/  LDL.LU R12, [R1+0x5dc] ;  /* 0x0005dc00010c7983 */ /* 0x000f620000300800 */
[----:B------:R-:W-:-:S03]  /*9010*/  IMAD.MOV.U32 R173, RZ, RZ, R7 ;  /* 0x000000ffffad7224 */ /* 0x000fc600078e0007 */
[----:B------:R-:W5:Y:S01]  /*9020*/  LDL.LU R11, [R1+0x5d8] ;  /* 0x0005d800010b7983 */ /* 0x000f620000300800 */
[----:B------:R-:W-:-:S03]  /*9030*/  IMAD.MOV.U32 R170, RZ, RZ, R6 ;  /* 0x000000ffffaa7224 */ /* 0x000fc600078e0006 */
[----:B------:R-:W5:Y:S01]  /*9040*/  LDL.LU R10, [R1+0x5e4] ;  /* 0x0005e400010a7983 */ /* 0x000f620000300800 */
[----:B------:R-:W-:-:S03]  /*9050*/  IMAD.MOV.U32 R169, RZ, RZ, R5 ;  /* 0x000000ffffa97224 */ /* 0x000fc600078e0005 */
[----:B------:R-:W5:Y:S04]  /*9060*/  LDL.LU R9, [R1+0x5e0] ;  /* 0x0005e00001097983 */ /* 0x000f680000300800 */
[----:B------:R-:W5:Y:S04]  /*9070*/  LDL.LU R8, [R1+0x5ec] ;  /* 0x0005ec0001087983 */ /* 0x000f680000300800 */
[----:B------:R-:W5:Y:S04]  /*9080*/  LDL.LU R7, [R1+0x5e8] ;  /* 0x0005e80001077983 */ /* 0x000f680000300800 */
[----:B------:R-:W5:Y:S04]  /*9090*/  LDL.LU R6, [R1+0x5f4] ;  /* 0x0005f40001067983 */ /* 0x000f680000300800 */
[----:B------:R-:W5:Y:S01]  /*90a0*/  LDL.LU R5, [R1+0x5f0] ;  /* 0x0005f00001057983 */ /* 0x000f620000300800 */
[----:B------:R-:W-:-:S02]  /*90b0*/  IMAD.MOV.U32 R166, RZ, RZ, R4 ;  /* 0x000000ffffa67224 */ /* 0x000fc400078e0004 */
[----:B------:R-:W-:Y:S01]  /*90c0*/  IMAD.MOV.U32 R165, RZ, RZ, R0 ;  /* 0x000000ffffa57224 */ /* 0x000fe200078e0000 */
[----:B------:R-:W5:Y:S04]  /*90d0*/  LDL.LU R4, [R1+0x5fc] ;  /* 0x0005fc0001047983 */ /* 0x000f680000300800 */
[----:B------:R-:W5:Y:S01]  /*90e0*/  LDL.LU R0, [R1+0x5f8] ;  /* 0x0005f80001007983 */ /* 0x000f620000300800 */
[----:B------:R-:W-:Y:S02]  /*90f0*/  F2FP.BF16.F32.PACK_AB R52, R178, R177 ;  /* 0x000000b1b234723e */ /* 0x000fe400000010ff */
[----:B------:R-:W-:-:S03]  /*9100*/  F2FP.BF16.F32.PACK_AB R53, R174, R173 ;  /* 0x000000adae35723e */ /* 0x000fc600000010ff */
[----:B------:R2:W-:Y:S01]  /*9110*/  STL [R1+0x460], R52 ;  /* 0x0004603401007387 */ /* 0x0005e20000100800 */
[----:B---3--:R-:W-:-:S05]  /*9120*/  F2FP.BF16.F32.PACK_AB R2, R176, R175 ;  /* 0x000000afb002723e */ /* 0x008fca00000010ff */
[----:B------:R1:W-:Y:S01]  /*9130*/  STL [R1+0x464], R2 ;  /* 0x0004640201007387 */ /* 0x0003e20000100800 */
[----:B--2---:R-:W-:-:S03]  /*9140*/  F2FP.BF16.F32.PACK_AB R52, R172, R171 ;  /* 0x000000abac34723e */ /* 0x004fc600000010ff */
[----:B------:R4:W-:Y:S01]  /*9150*/  STL [R1+0x468], R53 ;  /* 0x0004683501007387 */ /* 0x0009e20000100800 */
[----:B-1----:R-:W-:-:S03]  /*9160*/  F2FP.BF16.F32.PACK_AB R2, R170, R169 ;  /* 0x000000a9aa02723e */ /* 0x002fc600000010ff */
[----:B------:R1:W-:Y:S01]  /*9170*/  STL [R1+0x46c], R52 ;  /* 0x00046c3401007387 */ /* 0x0003e20000100800 */
[----:B----4-:R-:W-:-:S03]  /*9180*/  F2FP.BF16.F32.PACK_AB R53, R168, R167 ;  /* 0x000000a7a835723e */ /* 0x010fc600000010ff */
[----:B------:R5:W-:Y:S01]  /*9190*/  STL [R1+0x450], R2 ;  /* 0x0004500201007387 */ /* 0x000be20000100800 */
[----:B-1----:R-:W-:-:S03]  /*91a0*/  F2FP.BF16.F32.PACK_AB R52, R166, R165 ;  /* 0x000000a5a634723e */ /* 0x002fc600000010ff */
[----:B------:R-:W-:Y:S01]  /*91b0*/  STL [R1+0x454], R53 ;  /* 0x0004543501007387 */ /* 0x000fe20000100800 */
[----:B-----5:R-:W-:-:S03]  /*91c0*/  F2FP.BF16.F32.PACK_AB R2, R164, R163 ;  /* 0x000000a3a402723e */ /* 0x020fc600000010ff */
[----:B------:R-:W-:Y:S04]  /*91d0*/  STL [R1+0x458], R52 ;  /* 0x0004583401007387 */ /* 0x000fe80000100800 */
[----:B------:R1:W-:Y:S02]  /*91e0*/  STL [R1+0x45c], R2 ;  /* 0x00045c0201007387 */ /* 0x0003e40000100800 */
[----:B-1----:R-:W-:-:S05]  /*91f0*/  F2FP.BF16.F32.PACK_AB R2, R18, R17 ;  /* 0x000000111202723e */ /* 0x002fca00000010ff */
[----:B------:R1:W-:Y:S01]  /*9200*/  STL [R1+0x420], R2 ;  /* 0x0004200201007387 */ /* 0x0003e20000100800 */
[----:B------:R-:W-:Y:S02]  /*9210*/  F2FP.BF16.F32.PACK_AB R15, R16, R15 ;  /* 0x0000000f100f723e */ /* 0x000fe400000010ff */
[----:B------:R-:W-:-:S03]  /*9220*/  F2FP.BF16.F32.PACK_AB R13, R14, R13 ;  /* 0x0000000d0e0d723e */ /* 0x000fc600000010ff */
[----:B------:R-:W-:Y:S01]  /*9230*/  STL [R1+0x424], R15 ;  /* 0x0004240f01007387 */ /* 0x000fe20000100800 */
[----:B-1----:R-:W-:-:S03]  /*9240*/  F2FP.BF16.F32.PACK_AB R2, R12, R11 ;  /* 0x0000000b0c02723e */ /* 0x002fc600000010ff */
[----:B------:R-:W-:Y:S04]  /*9250*/  STL [R1+0x428], R13 ;  /* 0x0004280d01007387 */ /* 0x000fe80000100800 */
[----:B------:R1:W-:Y:S01]  /*9260*/  STL [R1+0x42c], R2 ;  /* 0x00042c0201007387 */ /* 0x0003e20000100800 */
[----:B------:R-:W-:Y:S02]  /*9270*/  F2FP.BF16.F32.PACK_AB R9, R10, R9 ;  /* 0x000000090a09723e */ /* 0x000fe400000010ff */
[----:B------:R-:W-:-:S03]  /*9280*/  F2FP.BF16.F32.PACK_AB R7, R8, R7 ;  /* 0x000000070807723e */ /* 0x000fc600000010ff */
[----:B------:R-:W-:Y:S04]  /*9290*/  STL [R1+0x410], R9 ;  /* 0x0004100901007387 */ /* 0x000fe80000100800 */
[----:B------:R-:W-:Y:S01]  /*92a0*/  STL [R1+0x414], R7 ;  /* 0x0004140701007387 */ /* 0x000fe20000100800 */
[----:B-1----:R-:W-:-:S03]  /*92b0*/  F2FP.BF16.F32.PACK_AB R2, R6, R5 ;  /* 0x000000050602723e */ /* 0x002fc600000010ff */
[----:B------:R-:W2:Y:S04]  /*92c0*/  LDL.LU R57, [R1+0x204] ;  /* 0x0002040001397983 */ /* 0x000ea80000300800 */
[----:B------:R1:W-:Y:S04]  /*92d0*/  STL [R1+0x418], R2 ;  /* 0x0004180201007387 */ /* 0x0003e80000100800 */
[----:B------:R-:W2:Y:S04]  /*92e0*/  LDL.LU R56, [R1+0x200] ;  /* 0x0002000001387983 */ /* 0x000ea80000300800 */
[----:B------:R-:W3:Y:S04]  /*92f0*/  LDL.LU R55, [R1+0x20c] ;  /* 0x00020c0001377983 */ /* 0x000ee80000300800 */
[----:B------:R-:W3:Y:S04]  /*9300*/  LDL.LU R54, [R1+0x208] ;  /* 0x0002080001367983 */ /* 0x000ee80000300800 */
[----:B------:R-:W4:Y:S04]  /*9310*/  LDL.LU R53, [R1+0x214] ;  /* 0x0002140001357983 */ /* 0x000f280000300800 */
[----:B------:R-:W4:Y:S04]  /*9320*/  LDL.LU R52, [R1+0x210] ;  /* 0x0002100001347983 */ /* 0x000f280000300800 */
[----:B-1----:R-:W5:Y:S04]  /*9330*/  LDL.LU R2, [R1+0x21c] ;  /* 0x00021c0001027983 */ /* 0x002f680000300800 */
[----:B------:R-:W5:Y:S04]  /*9340*/  LDL.LU R251, [R1+0x218] ;  /* 0x0002180001fb7983 */ /* 0x000f680000300800 */
[----:B------:R-:W2:Y:S04]  /*9350*/  LDL.LU R250, [R1+0x224] ;  /* 0x0002240001fa7983 */ /* 0x000ea80000300800 */
[----:B------:R-:W2:Y:S04]  /*9360*/  LDL.LU R249, [R1+0x220] ;  /* 0x0002200001f97983 */ /* 0x000ea80000300800 */
[----:B------:R-:W3:Y:S04]  /*9370*/  LDL.LU R248, [R1+0x22c] ;  /* 0x00022c0001f87983 */ /* 0x000ee80000300800 */
[----:B------:R-:W3:Y:S04]  /*9380*/  LDL.LU R247, [R1+0x228] ;  /* 0x0002280001f77983 */ /* 0x000ee80000300800 */
[----:B------:R-:W5:Y:S04]  /*9390*/  LDL.LU R246, [R1+0x234] ;  /* 0x0002340001f67983 */ /* 0x000f680000300800 */
[----:B------:R-:W5:Y:S04]  /*93a0*/  LDL.LU R245, [R1+0x230] ;  /* 0x0002300001f57983 */ /* 0x000f680000300800 */
[----:B------:R-:W5:Y:S04]  /*93b0*/  LDL.LU R244, [R1+0x23c] ;  /* 0x00023c0001f47983 */ /* 0x000f680000300800 */
[----:B------:R-:W5:Y:S04]  /*93c0*/  LDL.LU R243, [R1+0x238] ;  /* 0x0002380001f37983 */ /* 0x000f680000300800 */
        /* <DEDUP_REMOVED lines=10> */
[----:B------:R-:W2:Y:S04]  /*9470*/  LDL.LU R232, [R1+0x26c] ;  /* 0x00026c0001e87983 */ /* 0x000ea80000300800 */
[----:B------:R-:W2:Y:S04]  /*9480*/  LDL.LU R231, [R1+0x268] ;  /* 0x0002680001e77983 */ /* 0x000ea80000300800 */
        /* <DEDUP_REMOVED lines=32> */
[----:B------:R-:W-:-:S03]  /*9690*/  F2FP.BF16.F32.PACK_AB R141, R194, R193 ;  /* 0x000000c1c28d723e */ /* 0x000fc600000010ff */
        /* <DEDUP_REMOVED lines=84> */
[----:B---3--:R-:W-:-:S02]  /*9be0*/  F2FP.BF16.F32.PACK_AB R114, R248, R247 ;  /* 0x000000f7f872723e */ /* 0x008fc400000010ff */
[----:B----4-:R-:W-:Y:S02]  /*9bf0*/  F2FP.BF16.F32.PACK_AB R248, R242, R241 ;  /* 0x000000f1f2f8723e */ /* 0x010fe400000010ff */
[----:B--2---:R-:W-:Y:S02]  /*9c00*/  F2FP.BF16.F32.PACK_AB R241, R232, R231 ;  /* 0x000000e7e8f1723e */ /* 0x004fe400000010ff */
[----:B-----5:R-:W-:Y:S02]  /*9c10*/  F2FP.BF16.F32.PACK_AB R232, R226, R225 ;  /* 0x000000e1e2e8723e */ /* 0x020fe400000010ff */
[----:B------:R-:W-:Y:S02]  /*9c20*/  F2FP.BF16.F32.PACK_AB R113, R250, R249 ;  /* 0x000000f9fa71723e */ /* 0x000fe400000010ff */
[----:B------:R-:W-:Y:S02]  /*9c30*/  F2FP.BF16.F32.PACK_AB R225, R216, R215 ;  /* 0x000000d7d8e1723e */ /* 0x000fe400000010ff */
[----:B------:R-:W-:-:S02]  /*9c40*/  F2FP.BF16.F32.PACK_AB R249, R240, R239 ;  /* 0x000000eff0f9723e */ /* 0x000fc400000010ff */
[----:B------:R-:W-:Y:S02]  /*9c50*/  F2FP.BF16.F32.PACK_AB R216, R210, R209 ;  /* 0x000000d1d2d8723e */ /* 0x000fe400000010ff */
[----:B------:R-:W-:Y:S02]  /*9c60*/  F2FP.BF16.F32.PACK_AB R240, R234, R233 ;  /* 0x000000e9eaf0723e */ /* 0x000fe400000010ff */
[----:B------:R-:W-:Y:S02]  /*9c70*/  F2FP.BF16.F32.PACK_AB R233, R224, R223 ;  /* 0x000000dfe0e9723e */ /* 0x000fe400000010ff */
[----:B------:R-:W-:Y:S02]  /*9c80*/  F2FP.BF16.F32.PACK_AB R224, R218, R217 ;  /* 0x000000d9dae0723e */ /* 0x000fe400000010ff */
[----:B------:R-:W-:Y:S02]  /*9c90*/  F2FP.BF16.F32.PACK_AB R217, R208, R207 ;  /* 0x000000cfd0d9723e */ /* 0x000fe400000010ff */
[----:B------:R-:W-:-:S02]  /*9ca0*/  F2FP.BF16.F32.PACK_AB R209, R200, R199 ;  /* 0x000000c7c8d1723e */ /* 0x000fc400000010ff */
[----:B------:R-:W-:Y:S02]  /*9cb0*/  F2FP.BF16.F32.PACK_AB R208, R202, R201 ;  /* 0x000000c9cad0723e */ /* 0x000fe400000010ff */
[----:B------:R-:W-:Y:S02]  /*9cc0*/  F2FP.BF16.F32.PACK_AB R135, R53, R52 ;  /* 0x000000343587723e */ /* 0x000fe400000010ff */
[----:B------:R-:W2:Y:S01]  /*9cd0*/  LDL.LU R52, [R1+0x4] ;  /* 0x0000040001347983 */ /* 0x000ea20000300800 */
[----:B------:R-:W-:Y:S02]  /*9ce0*/  F2FP.BF16.F32.PACK_AB R116, R244, R243 ;  /* 0x000000f3f474723e */ /* 0x000fe400000010ff */
        /* <DEDUP_REMOVED lines=33> */
[----:B------:R-:W2:Y:S04]  /*9f00*/  LDL.LU R8, [R1] ;  /* 0x0000000001087983 */ /* 0x000ea80000300800 */
[----:B------:R-:W3:Y:S04]  /*9f10*/  LDL.LU R53, [R1+0xc] ;  /* 0x00000c0001357983 */ /* 0x000ee80000300800 */
[----:B------:R-:W3:Y:S04]  /*9f20*/  LDL.LU R9, [R1+0x8] ;  /* 0x0000080001097983 */ /* 0x000ee80000300800 */
[----:B------:R-:W4:Y:S04]  /*9f30*/  LDL.LU R54, [R1+0x14] ;  /* 0x0000140001367983 */ /* 0x000f280000300800 */
[----:B------:R-:W4:Y:S01]  /*9f40*/  LDL.LU R10, [R1+0x10] ;  /* 0x00001000010a7983 */ /* 0x000f220000300800 */
[----:B------:R-:W-:-:S03]  /*9f50*/  F2FP.BF16.F32.PACK_AB R19, R5, R4 ;  /* 0x000000040513723e */ /* 0x000fc600000010ff */
[----:B------:R-:W5:Y:S04]  /*9f60*/  LDL.LU R55, [R1+0x1c] ;  /* 0x00001c0001377983 */ /* 0x000f680000300800 */
[----:B------:R-:W5:Y:S04]  /*9f70*/  LDL.LU R11, [R1+0x18] ;  /* 0x00001800010b7983 */ /* 0x000f680000300800 */
[----:B------:R-:W5:Y:S01]  /*9f80*/  LDL.LU R56, [R1+0x24] ;  /* 0x0000240001387983 */ /* 0x000f620000300800 */
[----:B------:R-:W-:-:S03]  /*9f90*/  F2FP.BF16.F32.PACK_AB R18, R7, R6 ;  /* 0x000000060712723e */ /* 0x000fc600000010ff */
        /* <DEDUP_REMOVED lines=118> */
[----:B------:R-:W5:Y:S01]  /*a700*/  LDL.LU R237, [R1+0x1c8] ;  /* 0x0001c80001ed7983 */ /* 0x000f620000300800 */
[----:B------:R-:W-:-:S03]  /*a710*/  IMAD.SHL.U32 R0, R3, 0x80, RZ ;  /* 0x0000008003007824 */ /* 0x000fc600078e00ff */
[----:B------:R-:W5:Y:S01]  /*a720*/  LDL.LU R110, [R1+0x1d4] ;  /* 0x0001d400016e7983 */ /* 0x000f620000300800 */
[----:B------:R-:W-:-:S03]  /*a730*/  IMAD.SHL.U32 R2, R3, 0x10, RZ ;  /* 0x0000001003027824 */ /* 0x000fc600078e00ff */
[----:B------:R-:W5:Y:S04]  /*a740*/  LDL.LU R238, [R1+0x1d0] ;  /* 0x0001d00001ee7983 */ /* 0x000f680000300800 */
[----:B------:R-:W5:Y:S04]  /*a750*/  LDL.LU R111, [R1+0x1dc] ;  /* 0x0001dc00016f7983 */ /* 0x000f680000300800 */
[----:B------:R-:W5:Y:S04]  /*a760*/  LDL.LU R239, [R1+0x1d8] ;  /* 0x0001d80001ef7983 */ /* 0x000f680000300800 */
[----:B------:R-:W5:Y:S04]  /*a770*/  LDL.LU R3, [R1+0x1e4] ;  /* 0x0001e40001037983 */ /* 0x000f680000300800 */
[----:B------:R-:W5:Y:S01]  /*a780*/  LDL.LU R244, [R1+0x1e0] ;  /* 0x0001e00001f47983 */ /* 0x000f620000300800 */
[----:B------:R-:W-:-:S02]  /*a790*/  LOP3.LUT R0, R0, 0x780, RZ, 0xc0, !PT ;  /* 0x0000078000007812 */ /* 0x000fc400078ec0ff */
[----:B------:R-:W-:Y:S01]  /*a7a0*/  F2FP.BF16.F32.PACK_AB R115, R246, R245 ;  /* 0x000000f5f673723e */ /* 0x000fe200000010ff */
[----:B------:R-:W5:Y:S01]  /*a7b0*/  LDL.LU R112, [R1+0x1ec] ;  /* 0x0001ec0001707983 */ /* 0x000f620000300800 */
[----:B------:R-:W-:-:S03]  /*a7c0*/  LOP3.LUT R0, R0, 0x70, R2, 0xf8, !PT ;  /* 0x0000007000007812 */ /* 0x000fc600078ef802 */
[----:B------:R-:W5:Y:S01]  /*a7d0*/  LDL.LU R245, [R1+0x1e8] ;  /* 0x0001e80001f57983 */ /* 0x000f620000300800 */
[----:B--2---:R-:W-:-:S03]  /*a7e0*/  F2FP.BF16.F32.PACK_AB R8, R52, R8 ;  /* 0x000000083408723e */ /* 0x004fc600000010ff */
[----:B------:R-:W2:Y:S01]  /*a7f0*/  LDL.LU R246, [R1+0x1f0] ;  /* 0x0001f00001f67983 */ /* 0x000ea20000300800 */
[----:B---3--:R-:W-:-:S03]  /*a800*/  F2FP.BF16.F32.PACK_AB R9, R53, R9 ;  /* 0x000000093509723e */ /* 0x008fc600000010ff */
[----:B------:R-:W3:Y:S01]  /*a810*/  LDL.LU R247, [R1+0x1f8] ;  /* 0x0001f80001f77983 */ /* 0x000ee20000300800 */
[----:B----4-:R-:W-:-:S03]  /*a820*/  F2FP.BF16.F32.PACK_AB R10, R54, R10 ;  /* 0x0000000a360a723e */ /* 0x010fc600000010ff */
[----:B------:R-:W3:Y:S01]  /*a830*/  LDL.LU R2, [R1+0x1fc] ;  /* 0x0001fc0001027983 */ /* 0x000ee20000300800 */
[----:B-----5:R-:W-:-:S03]  /*a840*/  F2FP.BF16.F32.PACK_AB R11, R55, R11 ;  /* 0x0000000b370b723e */ /* 0x020fc600000010ff */
[----:B------:R-:W4:Y:S01]  /*a850*/  LDL.LU R52, [R1+0x7f4] ;  /* 0x0007f40001347983 */ /* 0x000f220000300800 */
[----:B------:R-:W-:-:S03]  /*a860*/  F2FP.BF16.F32.PACK_AB R4, R56, R4 ;  /* 0x000000043804723e */ /* 0x000fc600000010ff */
[----:B------:R-:W4:Y:S01]  /*a870*/  LDL.LU R53, [R1+0x7f0] ;  /* 0x0007f00001357983 */ /* 0x000f220000300800 */
[----:B------:R-:W-:-:S03]  /*a880*/  F2FP.BF16.F32.PACK_AB R5, R57, R5 ;  /* 0x000000053905723e */ /* 0x000fc600000010ff */
[----:B------:R-:W5:Y:S01]  /*a890*/  LDL.LU R54, [R1+0x7ec] ;  /* 0x0007ec0001367983 */ /* 0x000f620000300800 */
[----:B------:R-:W-:-:S03]  /*a8a0*/  F2FP.BF16.F32.PACK_AB R6, R58, R6 ;  /* 0x000000063a06723e */ /* 0x000fc600000010ff */
[----:B------:R-:W5:Y:S01]  /*a8b0*/  LDL.LU R55, [R1+0x7e8] ;  /* 0x0007e80001377983 */ /* 0x000f620000300800 */
[----:B------:R-:W-:-:S03]  /*a8c0*/  F2FP.BF16.F32.PACK_AB R7, R59, R7 ;  /* 0x000000073b07723e */ /* 0x000fc600000010ff */
[----:B------:R-:W2:Y:S01]  /*a8d0*/  LDL.LU R56, [R1+0x7e4] ;  /* 0x0007e40001387983 */ /* 0x000ea20000300800 */
[----:B------:R-:W-:-:S03]  /*a8e0*/  F2FP.BF16.F32.PACK_AB R12, R60, R12 ;  /* 0x0000000c3c0c723e */ /* 0x000fc600000010ff */
[----:B------:R-:W2:Y:S01]  /*a8f0*/  LDL.LU R57, [R1+0x7e0] ;  /* 0x0007e00001397983 */ /* 0x000ea20000300800 */
[----:B------:R-:W-:-:S03]  /*a900*/  F2FP.BF16.F32.PACK_AB R13, R61, R13 ;  /* 0x0000000d3d0d723e */ /* 0x000fc600000010ff */
[----:B------:R-:W3:Y:S01]  /*a910*/  LDL.LU R58, [R1+0x7dc] ;  /* 0x0007dc00013a7983 */ /* 0x000ee20000300800 */
        /* <DEDUP_REMOVED lines=75> */
[----:B------:R-:W3:Y:S04]  /*add0*/  LDL.LU R96, [R1+0x744] ;  /* 0x0007440001607983 */ /* 0x000ee80000300800 */
        /* <DEDUP_REMOVED lines=21> */
[----:B------:R-:W-:Y:S02]  /*af30*/  F2FP.BF16.F32.PACK_AB R244, R3, R244 ;  /* 0x000000f403f4723e */ /* 0x000fe400000010ff */
[----:B------:R-:W1:Y:S01]  /*af40*/  S2R R3, SR_TID.X ;  /* 0x0000000000037919 */ /* 0x000e620000002100 */
[----:B------:R-:W-:Y:S02]  /*af50*/  F2FP.BF16.F32.PACK_AB R237, R109, R237 ;  /* 0x000000ed6ded723e */ /* 0x000fe400000010ff */
[----:B------:R-:W-:Y:S01]  /*af60*/  F2FP.BF16.F32.PACK_AB R238, R110, R238 ;  /* 0x000000ee6eee723e */ /* 0x000fe200000010ff */
[----:B------:R-:W3:Y:S01]  /*af70*/  LDL.LU R109, [R1+0x710] ;  /* 0x00071000016d7983 */ /* 0x000ee20000300800 */
[----:B------:R-:W-:-:S03]  /*af80*/  F2FP.BF16.F32.PACK_AB R239, R111, R239 ;  /* 0x000000ef6fef723e */ /* 0x000fc600000010ff */
[----:B------:R-:W3:Y:S04]  /*af90*/  LDL.LU R110, [R1+0x70c] ;  /* 0x00070c00016e7983 */ /* 0x000ee80000300800 */
[----:B------:R-:W3:Y:S01]  /*afa0*/  LDL.LU R111, [R1+0x708] ;  /* 0x00070800016f7983 */ /* 0x000ee20000300800 */
[----:B------:R-:W-:Y:S02]  /*afb0*/  F2FP.BF16.F32.PACK_AB R25, R27, R26 ;  /* 0x0000001a1b19723e */ /* 0x000fe400000010ff */
[----:B------:R-:W-:Y:S02]  /*afc0*/  F2FP.BF16.F32.PACK_AB R245, R112, R245 ;  /* 0x000000f570f5723e */ /* 0x000fe400000010ff */
[----:B------:R-:W-:Y:S01]  /*afd0*/  F2FP.BF16.F32.PACK_AB R26, R29, R28 ;  /* 0x0000001c1d1a723e */ /* 0x000fe200000010ff */
[----:B------:R-:W-:Y:S01]  /*afe0*/  IMAD.MOV.U32 R28, RZ, RZ, R113 ;  /* 0x000000ffff1c7224 */ /* 0x000fe200078e0071 */
[----:B------:R-:W-:-:S02]  /*aff0*/  F2FP.BF16.F32.PACK_AB R27, R31, R30 ;  /* 0x0000001e1f1b723e */ /* 0x000fc400000010ff */
[----:B-1----:R-:W-:Y:S02]  /*b000*/  LOP3.LUT R0, R0, 0x10, R3, 0x78, !PT ;  /* 0x0000001000007812 */ /* 0x002fe400078e7803 */
[----:B------:R-:W3:Y:S01]  /*b010*/  LDL.LU R3, [R1+0x1f4] ;  /* 0x0001f40001037983 */ /* 0x000ee20000300800 */
[----:B------:R-:W-:Y:S01]  /*b020*/  IMAD.MOV.U32 R29, RZ, RZ, R114 ;  /* 0x000000ffff1d7224 */ /* 0x000fe200078e0072 */
[----:B------:R-:W-:Y:S02]  /*b030*/  F2FP.BF16.F32.PACK_AB R32, R33, R32 ;  /* 0x000000202120723e */ /* 0x000fe400000010ff */
[----:B------:R-:W3:Y:S01]  /*b040*/  LDL.LU R112, [R1+0x704] ;  /* 0x0007040001707983 */ /* 0x000ee20000300800 */
[----:B------:R-:W-:Y:S01]  /*b050*/  IMAD.MOV.U32 R30, RZ, RZ, R115 ;  /* 0x000000ffff1e7224 */ /* 0x000fe200078e0073 */
[----:B------:R-:W-:Y:S02]  /*b060*/  F2FP.BF16.F32.PACK_AB R33, R35, R34 ;  /* 0x000000222321723e */ /* 0x000fe400000010ff */
[----:B------:R-:W3:Y:S01]  /*b070*/  LDL.LU R113, [R1+0x700] ;  /* 0x0007000001717983 */ /* 0x000ee20000300800 */
[----:B------:R-:W-:Y:S01]  /*b080*/  IMAD.MOV.U32 R31, RZ, RZ, R116 ;  /* 0x000000ffff1f7224 */ /* 0x000fe200078e0074 */
[----:B------:R-:W-:-:S02]  /*b090*/  F2FP.BF16.F32.PACK_AB R34, R37, R36 ;  /* 0x000000242522723e */ /* 0x000fc400000010ff */
        /* <DEDUP_REMOVED lines=23> */
[----:B----4-:R-:W-:Y:S02]  /*b210*/  F2FP.BF16.F32.PACK_AB R50, R53, R52 ;  /* 0x000000343532723e */ /* 0x010fe400000010ff */
[----:B------:R-:W4:Y:S01]  /*b220*/  LDL.LU R122, [R1+0x6dc] ;  /* 0x0006dc00017a7983 */ /* 0x000f220000300800 */
[----:B------:R-:W-:Y:S01]  /*b230*/  IMAD.MOV.U32 R52, RZ, RZ, R125 ;  /* 0x000000ffff347224 */ /* 0x000fe200078e007d */
[----:B-----5:R-:W-:-:S02]  /*b240*/  F2FP.BF16.F32.PACK_AB R51, R55, R54 ;  /* 0x000000363733723e */ /* 0x020fc400000010ff */
[----:B------:R-:W4:Y:S01]  /*b250*/  LDL.LU R123, [R1+0x6d8] ;  /* 0x0006d800017b7983 */ /* 0x000f220000300800 */
[----:B------:R-:W-:Y:S01]  /*b260*/  IMAD.MOV.U32 R53, RZ, RZ, R126 ;  /* 0x000000ffff357224 */ /* 0x000fe200078e007e */
[----:B--2---:R-:W-:Y:S02]  /*b270*/  F2FP.BF16.F32.PACK_AB R56, R57, R56 ;  /* 0x000000383938723e */ /* 0x004fe400000010ff */
[----:B------:R-:W2:Y:S01]  /*b280*/  LDL.LU R124, [R1+0x6d4] ;  /* 0x0006d400017c7983 */ /* 0x000ea20000300800 */
[----:B------:R-:W-:Y:S01]  /*b290*/  IMAD.MOV.U32 R54, RZ, RZ, R127 ;  /* 0x000000ffff367224 */ /* 0x000fe200078e007f */
[----:B---3--:R-:W-:Y:S02]  /*b2a0*/  F2FP.BF16.F32.PACK_AB R57, R59, R58 ;  /* 0x0000003a3b39723e */ /* 0x008fe400000010ff */
[----:B------:R-:W2:Y:S01]  /*b2b0*/  LDL.LU R125, [R1+0x6d0] ;  /* 0x0006d000017d7983 */ /* 0x000ea20000300800 */
        /* <DEDUP_REMOVED lines=8> */
[----:B------:R-:W5:Y:S01]  /*b340*/  LDL.LU R128, [R1+0x6c4] ;  /* 0x0006c40001807983 */ /* 0x000f620000300800 */
[----:B------:R-:W-:Y:S01]  /*b350*/  IMAD.MOV.U32 R62, RZ, RZ, R131 ;  /* 0x000000ffff3e7224 */ /* 0x000fe200078e0083 */
[----:B------:R-:W-:-:S02]  /*b360*/  F2FP.BF16.F32.PACK_AB R65, R67, R66 ;  /* 0x000000424341723e */ /* 0x000fc400000010ff */
[----:B------:R-:W5:Y:S01]  /*b370*/  LDL.LU R129, [R1+0x6c0] ;  /* 0x0006c00001817983 */ /* 0x000f620000300800 */
[----:B------:R-:W-:Y:S01]  /*b380*/  IMAD.MOV.U32 R63, RZ, RZ, R132 ;  /* 0x000000ffff3f7224 */ /* 0x000fe200078e0084 */
[----:B------:R-:W-:Y:S02]  /*b390*/  F2FP.BF16.F32.PACK_AB R66, R69, R68 ;  /* 0x000000444542723e */ /* 0x000fe400000010ff */
[----:B------:R-:W5:Y:S01]  /*b3a0*/  LDL.LU R130, [R1+0x6bc] ;  /* 0x0006bc0001827983 */ /* 0x000f620000300800 */
        /* <DEDUP_REMOVED lines=12> */
[----:B------:R-:W-:-:S03]  /*b470*/  IMAD.MOV.U32 R76, RZ, RZ, R137 ;  /* 0x000000ffff4c7224 */ /* 0x000fc600078e0089 */
[----:B------:R-:W5:Y:S01]  /*b480*/  LDL.LU R135, [R1+0x6a8] ;  /* 0x0006a80001877983 */ /* 0x000f620000300800 */
[----:B------:R-:W-:Y:S01]  /*b490*/  F2FP.BF16.F32.PACK_AB R75, R79, R78 ;  /* 0x0000004e4f4b723e */ /* 0x000fe200000010ff */
[----:B------:R-:W-:Y:S02]  /*b4a0*/  IMAD.MOV.U32 R77, RZ, RZ, R138 ;  /* 0x000000ffff4d7224 */ /* 0x000fe400078e008a */
[----:B------:R-:W5:Y:S01]  /*b4b0*/  LDL.LU R136, [R1+0x6a4] ;  /* 0x0006a40001887983 */ /* 0x000f620000300800 */
[----:B------:R-:W-:-:S03]  /*b4c0*/  IMAD.MOV.U32 R78, RZ, RZ, R139 ;  /* 0x000000ffff4e7224 */ /* 0x000fc600078e008b */
[----:B------:R-:W5:Y:S01]  /*b4d0*/  LDL.LU R137, [R1+0x6a0] ;  /* 0x0006a00001897983 */ /* 0x000f620000300800 */
[----:B------:R-:W-:Y:S01]  /*b4e0*/  F2FP.BF16.F32.PACK_AB R80, R81, R80 ;  /* 0x000000505150723e */ /* 0x000fe200000010ff */
[----:B------:R-:W-:Y:S02]  /*b4f0*/  IMAD.MOV.U32 R79, RZ, RZ, R140 ;  /* 0x000000ffff4f7224 */ /* 0x000fe400078e008c */
[----:B------:R-:W5:Y:S01]  /*b500*/  LDL.LU R138, [R1+0x69c] ;  /* 0x00069c00018a7983 */ /* 0x000f620000300800 */
[----:B------:R-:W-:-:S03]  /*b510*/  F2FP.BF16.F32.PACK_AB R81, R83, R82 ;  /* 0x000000525351723e */ /* 0x000fc600000010ff */
[----:B------:R-:W5:Y:S04]  /*b520*/  LDL.LU R139, [R1+0x698] ;  /* 0x00069800018b7983 */ /* 0x000f680000300800 */
        /* <DEDUP_REMOVED lines=11> */
[----:B------:R-:W-:Y:S02]  /*b5e0*/  F2FP.BF16.F32.PACK_AB R88, R89, R88 ;  /* 0x000000585958723e */ /* 0x000fe400000010ff */
[----:B------:R-:W-:Y:S02]  /*b5f0*/  F2FP.BF16.F32.PACK_AB R89, R91, R90 ;  /* 0x0000005a5b59723e */ /* 0x000fe400000010ff */
        /* <DEDUP_REMOVED lines=12> */
[----:B------:R-:W-:Y:S02]  /*b6c0*/  F2FP.BF16.F32.PACK_AB R98, R101, R100 ;  /* 0x000000646562723e */ /* 0x000fe400000010ff */
[----:B------:R-:W5:Y:S01]  /*b6d0*/  LDL.LU R100, [R1+0x650] ;  /* 0x0006500001647983 */ /* 0x000f620000300800 */
[----:B------:R-:W-:Y:S01]  /*b6e0*/  F2FP.BF16.F32.PACK_AB R247, R2, R247 ;  /* 0x000000f702f7723e */ /* 0x000fe200000010ff */
[----:B------:R-:W-:Y:S02]  /*b6f0*/  IMAD.MOV.U32 R101, RZ, RZ, R149 ;  /* 0x000000ffff657224 */ /* 0x000fe400078e0095 */
[----:B------:R-:W5:Y:S01]  /*b700*/  LDL.LU R149, [R1+0x670] ;  /* 0x0006700001957983 */ /* 0x000f620000300800 */
[----:B------:R-:W-:Y:S01]  /*b710*/  F2FP.BF16.F32.PACK_AB R99, R103, R102 ;  /* 0x000000666763723e */ /* 0x000fe200000010ff */
[----:B------:R-:W-:-:S02]  /*b720*/  IMAD.MOV.U32 R102, RZ, RZ, R150 ;  /* 0x000000ffff667224 */ /* 0x000fc400078e0096 */
[----:B------:R-:W-:Y:S01]  /*b730*/  IMAD.MOV.U32 R103, RZ, RZ, R151 ;  /* 0x000000ffff677224 */ /* 0x000fe200078e0097 */
[----:B------:R-:W5:Y:S04]  /*b740*/  LDL.LU R150, [R1+0x66c] ;  /* 0x00066c0001967983 */ /* 0x000f680000300800 */
[----:B------:R-:W5:Y:S01]  /*b750*/  LDL.LU R151, [R1+0x668] ;  /* 0x0006680001977983 */ /* 0x000f620000300800 */
[----:B------:R-:W-:Y:S02]  /*b760*/  F2FP.BF16.F32.PACK_AB R246, R3, R246 ;  /* 0x000000f603f6723e */ /* 0x000fe400000010ff */
[----:B------:R-:W1:Y:S02]  /*b770*/  S2R R3, SR_TID.X ;  /* 0x0000000000037919 */ /* 0x000e640000002100 */
[----:B-1----:R-:W-:-:S05]  /*b780*/  IMAD.SHL.U32 R3, R3, 0x40, RZ ;  /* 0x0000004003037824 */ /* 0x002fca00078e00ff */
[----:B------:R-:W-:-:S05]  /*b790*/  LOP3.LUT R0, R0, 0x1800, R3, 0xf8, !PT ;  /* 0x0000180000007812 */ /* 0x000fca00078ef803 */
[C---:B------:R-:W-:Y:S01]  /*b7a0*/  VIADD R2, R0.reuse, UR40 ;  /* 0x0000002800027c36 */ /* 0x040fe20008000000 */
[----:B------:R-:W-:Y:S02]  /*b7b0*/  LOP3.LUT R3, R0, 0x20, RZ, 0x3c, !PT ;  /* 0x0000002000037812 */ /* 0x000fe400078e3cff */
[----:B------:R-:W-:Y:S02]  /*b7c0*/  F2FP.BF16.F32.PACK_AB R120, R121, R120 ;  /* 0x000000787978723e */ /* 0x000fe400000010ff */
[----:B----4-:R-:W-:Y:S01]  /*b7d0*/  F2FP.BF16.F32.PACK_AB R121, R123, R122 ;  /* 0x0000007a7b79723e */ /* 0x010fe200000010ff */
[----:B------:R-:W-:Y:S01]  /*b7e0*/  VIADD R3, R3, UR40 ;  /* 0x0000002803037c36 */ /* 0x000fe20008000000 */
[----:B--2---:R-:W-:Y:S02]  /*b7f0*/  F2FP.BF16.F32.PACK_AB R122, R125, R124 ;  /* 0x0000007c7d7a723e */ /* 0x004fe400000010ff */
[----:B---3--:R-:W-:Y:S01]  /*b800*/  F2FP.BF16.F32.PACK_AB R123, R127, R126 ;  /* 0x0000007e7f7b723e */ /* 0x008fe200000010ff */
[----:B-----5:R-:W-:Y:S04]  /*b810*/  STSM.16.M88.4 [R2], R100 ;  /* 0x0000006402007844 */ /* 0x020fe80000000200 */
[----:B------:R-:W-:Y:S04]  /*b820*/  STSM.16.M88.4 [R2+0x8000], R92 ;  /* 0x0080005c02007844 */ /* 0x000fe80000000200 */
        /* <DEDUP_REMOVED lines=14> */
[----:B------:R1:W-:Y:S04]  /*b910*/  STSM.16.M88.4 [R3], R60 ;  /* 0x0000003c03007844 */ /* 0x0003e80000000200 */
[----:B------:R-:W-:Y:S04]  /*b920*/  STSM.16.M88.4 [R3+0x8000], R52 ;  /* 0x0080003403007844 */ /* 0x000fe80000000200 */
[----:B-1----:R-:W2:Y:S04]  /*b930*/  LDL.LU R60, [R1+0x420] ;  /* 0x00042000013c7983 */ /* 0x002ea80000300800 */
[----:B------:R-:W2:Y:S04]  /*b940*/  LDL.LU R61, [R1+0x424] ;  /* 0x00042400013d7983 */ /* 0x000ea80000300800 */
[----:B------:R-:W2:Y:S04]  /*b950*/  LDL.LU R62, [R1+0x428] ;  /* 0x00042800013e7983 */ /* 0x000ea80000300800 */
[----:B------:R-:W2:Y:S04]  /*b960*/  LDL.LU R63, [R1+0x42c] ;  /* 0x00042c00013f7983 */ /* 0x000ea80000300800 */
[----:B------:R-:W3:Y:S04]  /*b970*/  LDL.LU R68, [R1+0x460] ;  /* 0x0004600001447983 */ /* 0x000ee80000300800 */
[----:B------:R-:W3:Y:S04]  /*b980*/  LDL.LU R69, [R1+0x464] ;  /* 0x0004640001457983 */ /* 0x000ee80000300800 */
[----:B------:R-:W3:Y:S04]  /*b990*/  LDL.LU R70, [R1+0x468] ;  /* 0x0004680001467983 */ /* 0x000ee80000300800 */
[----:B------:R-:W3:Y:S04]  /*b9a0*/  LDL.LU R71, [R1+0x46c] ;  /* 0x00046c0001477983 */ /* 0x000ee80000300800 */
[----:B------:R-:W4:Y:S04]  /*b9b0*/  LDL.LU R84, [R1+0x630] ;  /* 0x0006300001547983 */ /* 0x000f280000300800 */
[----:B------:R-:W4:Y:S04]  /*b9c0*/  LDL.LU R85, [R1+0x634] ;  /* 0x0006340001557983 */ /* 0x000f280000300800 */
[----:B------:R-:W4:Y:S04]  /*b9d0*/  LDL.LU R86, [R1+0x638] ;  /* 0x0006380001567983 */ /* 0x000f280000300800 */
[----:B------:R-:W4:Y:S04]  /*b9e0*/  LDL.LU R87, [R1+0x63c] ;  /* 0x00063c0001577983 */ /* 0x000f280000300800 */
[----:B------:R-:W5:Y:S04]  /*b9f0*/  LDL.LU R76, [R1+0x4a0] ;  /* 0x0004a000014c7983 */ /* 0x000f680000300800 */
[----:B------:R-:W-:Y:S04]  /*ba00*/  STSM.16.M88.4 [R3+0x10000], R44 ;  /* 0x0100002c03007844 */ /* 0x000fe80000000200 */
[----:B------:R-:W5:Y:S04]  /*ba10*/  LDL.LU R77, [R1+0x4a4] ;  /* 0x0004a400014d7983 */ /* 0x000f680000300800 */
[----:B------:R-:W-:Y:S04]  /*ba20*/  STSM.16.M88.4 [R3+0x18000], R36 ;  /* 0x0180002403007844 */ /* 0x000fe80000000200 */
[----:B------:R-:W5:Y:S04]  /*ba30*/  LDL.LU R78, [R1+0x4a8] ;  /* 0x0004a800014e7983 */ /* 0x000f680000300800 */
[----:B------:R1:W-:Y:S04]  /*ba40*/  STSM.16.M88.4 [R3+0x2000], R28 ;  /* 0x0020001c03007844 */ /* 0x0003e80000000200 */
[----:B------:R-:W5:Y:S04]  /*ba50*/  LDL.LU R79, [R1+0x4ac] ;  /* 0x0004ac00014f7983 */ /* 0x000f680000300800 */
[----:B-1----:R-:W2:Y:S01]  /*ba60*/  LDL.LU R28, [R1+0x410] ;  /* 0x00041000011c7983 */ /* 0x002ea20000300800 */
[----:B------:R-:W-:-:S03]  /*ba70*/  IMAD.MOV.U32 R31, RZ, RZ, R252 ;  /* 0x000000ffff1f7224 */ /* 0x000fc600078e00fc */
[----:B------:R-:W2:Y:S04]  /*ba80*/  LDL.LU R29, [R1+0x414] ;  /* 0x00041400011d7983 */ /* 0x000ea80000300800 */
[----:B------:R-:W2:Y:S04]  /*ba90*/  LDL.LU R30, [R1+0x418] ;  /* 0x00041800011e7983 */ /* 0x000ea80000300800 */
[----:B------:R-:W3:Y:S04]  /*baa0*/  LDL.LU R252, [R1+0x664] ;  /* 0x0006640001fc7983 */ /* 0x000ee80000300800 */
[----:B------:R-:W2:Y:S04]  /*bab0*/  LDL.LU R36, [R1+0x450] ;  /* 0x0004500001247983 */ /* 0x000ea80000300800 */
[----:B------:R-:W2:Y:S04]  /*bac0*/  LDL.LU R37, [R1+0x454] ;  /* 0x0004540001257983 */ /* 0x000ea80000300800 */
[----:B------:R-:W2:Y:S04]  /*bad0*/  LDL.LU R38, [R1+0x458] ;  /* 0x0004580001267983 */ /* 0x000ea80000300800 */
[----:B------:R-:W2:Y:S04]  /*bae0*/  LDL.LU R39, [R1+0x45c] ;  /* 0x00045c0001277983 */ /* 0x000ea80000300800 */
[----:B------:R-:W2:Y:S01]  /*baf0*/  LDL.LU R44, [R1+0x490] ;  /* 0x00049000012c7983 */ /* 0x000ea20000300800 */
[----:B---3--:R-:W-:-:S03]  /*bb00*/  IMAD.MOV.U32 R45, RZ, RZ, R252 ;  /* 0x000000ffff2d7224 */ /* 0x008fc600078e00fc */
[----:B------:R-:W3:Y:S04]  /*bb10*/  LDL.LU R252, [R1+0x660] ;  /* 0x0006600001fc7983 */ /* 0x000ee80000300800 */
[----:B------:R-:W3:Y:S04]  /*bb20*/  LDL.LU R46, [R1+0x498] ;  /* 0x00049800012e7983 */ /* 0x000ee80000300800 */
[----:B------:R-:W3:Y:S04]  /*bb30*/  LDL.LU R47, [R1+0x49c] ;  /* 0x00049c00012f7983 */ /* 0x000ee80000300800 */
[----:B------:R-:W3:Y:S04]  /*bb40*/  LDL.LU R52, [R1+0x620] ;  /* 0x0006200001347983 */ /* 0x000ee80000300800 */
[----:B------:R-:W3:Y:S04]  /*bb50*/  LDL.LU R53, [R1+0x624] ;  /* 0x0006240001357983 */ /* 0x000ee80000300800 */
[----:B------:R-:W3:Y:S01]  /*bb60*/  LDL.LU R54, [R1+0x628] ;  /* 0x0006280001367983 */ /* 0x000ee20000300800 */
[----:B------:R-:W-:-:S03]  /*bb70*/  LOP3.LUT R8, R0, 0x40, RZ, 0x3c, !PT ;  /* 0x0000004000087812 */ /* 0x000fc600078e3cff */
[----:B------:R-:W-:Y:S01]  /*bb80*/  STSM.16.M88.4 [R3+0xa000], R224 ;  /* 0x00a000e003007844 */ /* 0x000fe20000000200 */
[----:B------:R-:W-:-:S03]  /*bb90*/  F2FP.BF16.F32.PACK_AB R128, R129, R128 ;  /* 0x000000808180723e */ /* 0x000fc600000010ff */
[----:B------:R-:W-:Y:S01]  /*bba0*/  STSM.16.M88.4 [R3+0x12000], R192 ;  /* 0x012000c003007844 */ /* 0x000fe20000000200 */
[----:B------:R-:W-:-:S03]  /*bbb0*/  F2FP.BF16.F32.PACK_AB R129, R131, R130 ;  /* 0x000000828381723e */ /* 0x000fc600000010ff */
[----:B------:R-:W-:Y:S01]  /*bbc0*/  STSM.16.M88.4 [R3+0x1a000], R160 ;  /* 0x01a000a003007844 */ /* 0x000fe20000000200 */
[----:B------:R-:W-:-:S03]  /*bbd0*/  F2FP.BF16.F32.PACK_AB R130, R133, R132 ;  /* 0x000000848582723e */ /* 0x000fc600000010ff */
[----:B------:R-:W-:Y:S01]  /*bbe0*/  STSM.16.M88.4 [R3+0x4000], R4 ;  /* 0x0040000403007844 */ /* 0x000fe20000000200 */
[----:B------:R-:W-:Y:S01]  /*bbf0*/  F2FP.BF16.F32.PACK_AB R131, R135, R134 ;  /* 0x000000868783723e */ /* 0x000fe200000010ff */
[----:B------:R-:W-:Y:S02]  /*bc00*/  VIADD R8, R8, UR40 ;  /* 0x0000002808087c36 */ /* 0x000fe40008000000 */
[----:B------:R-:W-:Y:S04]  /*bc10*/  STSM.16.M88.4 [R3+0xc000], R164 ;  /* 0x00c000a403007844 */ /* 0x000fe80000000200 */
[----:B------:R-:W-:Y:S04]  /*bc20*/  STSM.16.M88.4 [R3+0x14000], R196 ;  /* 0x014000c403007844 */ /* 0x000fe80000000200 */
[----:B------:R-:W-:Y:S04]  /*bc30*/  STSM.16.M88.4 [R3+0x1c000], R228 ;  /* 0x01c000e403007844 */ /* 0x000fe80000000200 */
[----:B------:R-:W-:Y:S04]  /*bc40*/  STSM.16.M88.4 [R3+0x6000], R32 ;  /* 0x0060002003007844 */ /* 0x000fe80000000200 */
[----:B------:R-:W-:Y:S04]  /*bc50*/  STSM.16.M88.4 [R3+0xe000], R64 ;  /* 0x00e0004003007844 */ /* 0x000fe80000000200 */
[----:B------:R-:W-:Y:S04]  /*bc60*/  STSM.16.M88.4 [R3+0x16000], R96 ;  /* 0x0160006003007844 */ /* 0x000fe80000000200 */
[----:B------:R-:W-:Y:S04]  /*bc70*/  STSM.16.M88.4 [R3+0x1e000], R128 ;  /* 0x01e0008003007844 */ /* 0x000fe80000000200 */
[----:B----4-:R-:W-:Y:S04]  /*bc80*/  STSM.16.M88.4 [R8], R84 ;  /* 0x0000005408007844 */ /* 0x010fe80000000200 */
[----:B-----5:R-:W-:Y:S04]  /*bc90*/  STSM.16.M88.4 [R8+0x8000], R76 ;  /* 0x0080004c08007844 */ /* 0x020fe80000000200 */
[----:B------:R-:W-:Y:S01]  /*bca0*/  STSM.16.M88.4 [R8+0x10000], R68 ;  /* 0x0100004408007844 */ /* 0x000fe20000000200 */
[----:B------:R-:W-:-:S03]  /*bcb0*/  LOP3.LUT R0, R0, 0x60, RZ, 0x3c, !PT ;  /* 0x0000006000007812 */ /* 0x000fc600078e3cff */
[----:B--2---:R-:W-:Y:S01]  /*bcc0*/  STSM.16.M88.4 [R8+0x18000], R60 ;  /* 0x0180003c08007844 */ /* 0x004fe20000000200 */
[----:B------:R-:W-:-:S03]  /*bcd0*/  F2FP.BF16.F32.PACK_AB R104, R105, R104 ;  /* 0x000000686968723e */ /* 0x000fc600000010ff */
[----:B------:R-:W-:Y:S01]  /*bce0*/  STSM.16.M88.4 [R8+0x2000], R248 ;  /* 0x002000f808007844 */ /* 0x000fe20000000200 */
[----:B------:R-:W-:-:S03]  /*bcf0*/  F2FP.BF16.F32.PACK_AB R105, R107, R106 ;  /* 0x0000006a6b69723e */ /* 0x000fc600000010ff */
[----:B------:R-:W-:Y:S01]  /*bd00*/  STSM.16.M88.4 [R8+0xa000], R216 ;  /* 0x00a000d808007844 */ /* 0x000fe20000000200 */
[----:B------:R-:W-:-:S03]  /*bd10*/  F2FP.BF16.F32.PACK_AB R136, R137, R136 ;  /* 0x000000888988723e */ /* 0x000fc600000010ff */
[----:B------:R-:W-:Y:S01]  /*bd20*/  STSM.16.M88.4 [R8+0x12000], R184 ;  /* 0x012000b808007844 */ /* 0x000fe20000000200 */
[----:B------:R-:W-:-:S03]  /*bd30*/  F2FP.BF16.F32.PACK_AB R106, R109, R108 ;  /* 0x0000006c6d6a723e */ /* 0x000fc600000010ff */
[----:B------:R-:W-:Y:S01]  /*bd40*/  STSM.16.M88.4 [R8+0x1a000], R152 ;  /* 0x01a0009808007844 */ /* 0x000fe20000000200 */
[----:B------:R-:W-:Y:S02]  /*bd50*/  F2FP.BF16.F32.PACK_AB R107, R111, R110 ;  /* 0x0000006e6f6b723e */ /* 0x000fe400000010ff */
[----:B------:R-:W-:Y:S01]  /*bd60*/  F2FP.BF16.F32.PACK_AB R137, R139, R138 ;  /* 0x0000008a8b89723e */ /* 0x000fe200000010ff */
[----:B------:R-:W-:Y:S01]  /*bd70*/  STSM.16.M88.4 [R8+0x4000], R12 ;  /* 0x0040000c08007844 */ /* 0x000fe20000000200 */
[----:B------:R-:W-:Y:S01]  /*bd80*/  F2FP.BF16.F32.PACK_AB R138, R141, R140 ;  /* 0x0000008c8d8a723e */ /* 0x000fe200000010ff */
[----:B------:R-:W-:Y:S01]  /*bd90*/  VIADD R0, R0, UR40 ;  /* 0x0000002800007c36 */ /* 0x000fe20008000000 */
[----:B------:R-:W-:Y:S01]  /*bda0*/  F2FP.BF16.F32.PACK_AB R139, R143, R142 ;  /* 0x0000008e8f8b723e */ /* 0x000fe200000010ff */
[----:B------:R-:W-:Y:S04]  /*bdb0*/  STSM.16.M88.4 [R8+0xc000], R172 ;  /* 0x00c000ac08007844 */ /* 0x000fe80000000200 */
[----:B------:R-:W-:Y:S04]  /*bdc0*/  STSM.16.M88.4 [R8+0x14000], R204 ;  /* 0x014000cc08007844 */ /* 0x000fe80000000200 */
[----:B------:R-:W-:Y:S04]  /*bdd0*/  STSM.16.M88.4 [R8+0x1c000], R236 ;  /* 0x01c000ec08007844 */ /* 0x000fe80000000200 */
[----:B------:R-:W-:Y:S04]  /*bde0*/  STSM.16.M88.4 [R8+0x6000], R40 ;  /* 0x0060002808007844 */ /* 0x000fe80000000200 */
[----:B------:R-:W-:Y:S04]  /*bdf0*/  STSM.16.M88.4 [R8+0xe000], R72 ;  /* 0x00e0004808007844 */ /* 0x000fe80000000200 */
[----:B------:R-:W-:Y:S04]  /*be00*/  STSM.16.M88.4 [R8+0x16000], R104 ;  /* 0x0160006808007844 */ /* 0x000fe80000000200 */
[----:B------:R-:W-:Y:S01]  /*be10*/  STSM.16.M88.4 [R8+0x1e000], R136 ;  /* 0x01e0008808007844 */ /* 0x000fe20000000200 */
[----:B------:R-:W-:-:S02]  /*be20*/  F2FP.BF16.F32.PACK_AB R112, R113, R112 ;  /* 0x000000707170723e */ /* 0x000fc400000010ff */
[----:B------:R-:W-:Y:S02]  /*be30*/  F2FP.BF16.F32.PACK_AB R113, R115, R114 ;  /* 0x000000727371723e */ /* 0x000fe400000010ff */
[----:B------:R-:W-:Y:S02]  /*be40*/  F2FP.BF16.F32.PACK_AB R144, R145, R144 ;  /* 0x000000909190723e */ /* 0x000fe400000010ff */
[----:B------:R-:W-:Y:S02]  /*be50*/  F2FP.BF16.F32.PACK_AB R114, R117, R116 ;  /* 0x000000747572723e */ /* 0x000fe400000010ff */
[----:B------:R-:W-:Y:S02]  /*be60*/  F2FP.BF16.F32.PACK_AB R115, R119, R118 ;  /* 0x000000767773723e */ /* 0x000fe400000010ff */
[----:B------:R-:W-:Y:S02]  /*be70*/  F2FP.BF16.F32.PACK_AB R145, R147, R146 ;  /* 0x000000929391723e */ /* 0x000fe400000010ff */
[----:B------:R-:W-:-:S02]  /*be80*/  F2FP.BF16.F32.PACK_AB R146, R149, R148 ;  /* 0x000000949592723e */ /* 0x000fc400000010ff */
[----:B------:R-:W-:Y:S01]  /*be90*/  F2FP.BF16.F32.PACK_AB R147, R151, R150 ;  /* 0x000000969793723e */ /* 0x000fe200000010ff */
[----:B------:R-:W-:-:S04]  /*bea0*/  ULOP3.LUT UR7, UR7, 0x3, URZ, 0xc0, !UPT ;  /* 0x0000000307077892 */ /* 0x000fc8000f8ec03f */
[----:B------:R-:W-:Y:S02]  /*beb0*/  ULEA UR16, UR7, UR40, 0xf ;  /* 0x0000002807107291 */ /* 0x000fe4000f8e783f */
[----:B------:R-:W-:Y:S01]  /*bec0*/  ULEA UR17, UR7, UR14, 0x6 ;  /* 0x0000000e07117291 */ /* 0x000fe2000f8e303f */
[----:B------:R-:W-:Y:S01]  /*bed0*/  UMOV UR18, UR19 ;  /* 0x0000001300127c82 */ /* 0x000fe20008000000 */
[----:B------:R-:W-:Y:S01]  /*bee0*/  ELECT P0, URZ, PT ;  /* 0x00000000003f782f */ /* 0x000fe20003800000 */
[----:B---3--:R-:W-:-:S05]  /*bef0*/  IMAD.MOV.U32 R55, RZ, RZ, R252 ;  /* 0x000000ffff377224 */ /* 0x008fca00078e00fc */
[----:B------:R-:W-:Y:S04]  /*bf00*/  STSM.16.M88.4 [R0], R52 ;  /* 0x0000003400007844 */ /* 0x000fe80000000200 */
        /* <DEDUP_REMOVED lines=14> */
[----:B------:R-:W-:Y:S01]  /*bff0*/  STSM.16.M88.4 [R0+0x1e000], R144 ;  /* 0x01e0009000007844 */ /* 0x000fe20000000200 */
[----:B------:R1:W-:Y:S06]  /*c000*/  MEMBAR.ALL.CTA ;  /* 0x0000000000007992 */ /* 0x0003ec0000008000 */
[----:B-1----:R-:W1:Y:S02]  /*c010*/  FENCE.VIEW.ASYNC.S ;  /* 0x00000000000073c6 */ /* 0x002e640000000000 */
[----:B-1----:R-:W-:Y:S06]  /*c020*/  BAR.SYNC.DEFER_BLOCKING 0x0 ;  /* 0x0000000000007b1d */ /* 0x002fec0000010000 */
[----:B------:R1:W-:Y:S01]  /*c030*/  UTMASTG.2D [UR16], [UR12] ;  /* 0x000000100c0073b5 */ /* 0x0003e20008008000 */
[----:B------:R0:W-:Y:S01]  /*c040*/  UTMACMDFLUSH ;  /* 0x00000000000079b7 */ /* 0x0001e20000000000 */
[----:B------:R-:W-:-:S04]  /*c050*/  DEPBAR.LE SB0, 0x0 ;  /* 0x000080000000791a */ /* 0x000fc80000000000 */
[----:B------:R-:W-:Y:S06]  /*c060*/  BAR.SYNC.DEFER_BLOCKING 0x0 ;  /* 0x0000000000007b1d */ /* 0x000fec0000010000 */
[----:B-1----:R-:W-:Y:S05]  /*c070*/  EXIT ;  /* 0x000000000000794d */ /* 0x002fea0003800000 */
.L_x_48:
[----:B------:R-:W1:Y:S02]  /*c080*/  SYNCS.PHASECHK.TRANS64.TRYWAIT P0, [UR27+0x20000], R0 ;  /* 0x02000000ff0075a7 */ /* 0x000e64000800015b */
[----:B-1----:R-:W-:Y:S05]  /*c090*/  @!P0 BRA `(.L_x_48) ;  /* 0xfffffffc00f88947 */ /* 0x002fea000383ffff */
[----:B------:R-:W-:Y:S05]  /*c0a0*/  BRA `(.L_x_50) ;  /* 0xffffff8c00587947 */ /* 0x000fea000383ffff */
.L_x_51:
[----:B------:R-:W-:-:S00]  /*c0b0*/  BRA `(.L_x_51) ;  /* 0xfffffffc00fc7947 */ /* 0x000fc0000383ffff */
[----:B------:R-:W-:-:S00]  /*c0c0*/  NOP ;  /* 0x0000000000007918 */ /* 0x000fc00000000000 */
        /* <DEDUP_REMOVED lines=11> */
.L_x_52:


//--------------------- .nv.shared.gluon_wgmma    --------------------------
	.section	.nv.shared.gluon_wgmma,"aw",@nobits
	.sectionflags	@""
	.align	16
	.zero		1024


//--------------------- .nv.shared.reserved.0     --------------------------
	.section	.nv.shared.reserved.0,"aw",@nobits
	.weak		__nv_reservedSMEM_offset_0_alias
	.size		__nv_reservedSMEM_offset_0_alias, 0, 0
	.other		__nv_reservedSMEM_offset_0_alias,@"STO_CUDA_RESERVED_SHARED STV_DEFAULT"
__nv_reservedSMEM_offset_0_alias:
	.zero		0


//--------------------- .nv.constant0.gluon_wgmma --------------------------
	.section	.nv.constant0.gluon_wgmma,"a",@progbits
	.sectionflags	@""
	.align	4
.nv.constant0.gluon_wgmma:
	.zero		608


//--------------------- SYMBOLS --------------------------

	.type		.nv.reservedSmem.offset0,@object
	.size		.nv.reservedSmem.offset0,0x4
